	.target	sm_90a

	.elftype	@"ET_EXEC"


//--------------------- .note.nv.tkinfo           --------------------------
	.section	.note.nv.tkinfo,"",@"SHT_NOTE"
	.sectionflags	@"SHF_NOTE_NV_TKINFO"
	.tkinfo
        /*0018*/ 	.word	0x00000002
        /*0030*/ 	.string	""
        /*0030*/ 	.string	"ptxas"
        /*0030*/ 	.string	"Cuda compilation tools, release 13.0, V13.0.88"
        /*0030*/ 	.string	"Build cuda_13.0.r13.0/compiler.36424714_0"
        /*0030*/ 	.string	"-v  -suppress-debug-info  -lineinfo  -arch sm_90a "



//--------------------- .note.nv.cuinfo           --------------------------
	.section	.note.nv.cuinfo,"",@"SHT_NOTE"
	.sectionflags	@"SHF_NOTE_NV_CUINFO"
        /*0018*/ 	.short	0x0002
        /*001a*/ 	.short	0x005a
        /*001c*/ 	.short	0x0082
	.zero		2


//--------------------- .nv.info                  --------------------------
	.section	.nv.info,"",@"SHT_CUDA_INFO"
	.align	4


	//----- nvinfo : EIATTR_REGCOUNT
	.align		4
        /*0000*/ 	.byte	0x04, 0x2f
        /*0002*/ 	.short	(.L_1 - .L_0)
	.align		4
.L_0:
        /*0004*/ 	.word	index@(matmul_kernel)
        /*0008*/ 	.word	0x00000040


	//----- nvinfo : EIATTR_FRAME_SIZE
	.align		4
.L_1:
        /*000c*/ 	.byte	0x04, 0x11
        /*000e*/ 	.short	(.L_3 - .L_2)
	.align		4
.L_2:
        /*0010*/ 	.word	index@(matmul_kernel)
        /*0014*/ 	.word	0x00000000


	//----- nvinfo : EIATTR_MIN_STACK_SIZE
	.align		4
.L_3:
        /*0018*/ 	.byte	0x04, 0x12
        /*001a*/ 	.short	(.L_5 - .L_4)
	.align		4
.L_4:
        /*001c*/ 	.word	index@(matmul_kernel)
        /*0020*/ 	.word	0x00000000
.L_5:


//--------------------- .nv.compat                --------------------------
	.section	.nv.compat,"",@"SHT_CUDA_COMPAT_INFO"
	.align	4
        /*0000*/ 	.byte	0x02, 0x09, 0x01, 0x00, 0x02, 0x02, 0x01, 0x00, 0x02, 0x05, 0x05, 0x00, 0x03, 0x07, 0x01, 0x01
        /*0010*/ 	.byte	0x02, 0x03, 0x00, 0x00, 0x02, 0x06, 0x01, 0x00, 0x04, 0x0b, 0x08, 0x00, 0x00, 0x00, 0x00, 0x00
        /*0020*/ 	.byte	0x00, 0x00, 0x00, 0x00


//--------------------- .nv.info.matmul_kernel    --------------------------
	.section	.nv.info.matmul_kernel,"",@"SHT_CUDA_INFO"
	.sectionflags	@""
	.align	4


	//----- nvinfo : EIATTR_CUDA_API_VERSION
	.align		4
        /*0000*/ 	.byte	0x04, 0x37
        /*0002*/ 	.short	(.L_7 - .L_6)
.L_6:
        /*0004*/ 	.word	0x00000082


	//----- nvinfo : EIATTR_KPARAM_INFO
	.align		4
.L_7:
        /*0008*/ 	.byte	0x04, 0x17
        /*000a*/ 	.short	(.L_9 - .L_8)
.L_8:
        /*000c*/ 	.word	0x00000000
        /*0010*/ 	.short	0x000d
        /*0012*/ 	.short	0x0048
        /*0014*/ 	.byte	0x00, 0xf4, 0x21, 0x00


	//----- nvinfo : EIATTR_KPARAM_INFO
	.align		4
.L_9:
        /*0018*/ 	.byte	0x04, 0x17
        /*001a*/ 	.short	(.L_11 - .L_10)
.L_10:
        /*001c*/ 	.word	0x00000000
        /*0020*/ 	.short	0x000c
        /*0022*/ 	.short	0x0040
        /*0024*/ 	.byte	0x00, 0xf4, 0x21, 0x00


	//----- nvinfo : EIATTR_KPARAM_INFO
	.align		4
.L_11:
        /*0028*/ 	.byte	0x04, 0x17
        /*002a*/ 	.short	(.L_13 - .L_12)
.L_12:
        /*002c*/ 	.word	0x00000000
        /*0030*/ 	.short	0x000b
        /*0032*/ 	.short	0x0038
        /*0034*/ 	.byte	0x00, 0xf0, 0x11, 0x00


	//----- nvinfo : EIATTR_KPARAM_INFO
	.align		4
.L_13:
        /*0038*/ 	.byte	0x04, 0x17
        /*003a*/ 	.short	(.L_15 - .L_14)
.L_14:
        /*003c*/ 	.word	0x00000000
        /*0040*/ 	.short	0x000a
        /*0042*/ 	.short	0x0034
        /*0044*/ 	.byte	0x00, 0xf0, 0x11, 0x00


	//----- nvinfo : EIATTR_KPARAM_INFO
	.align		4
.L_15:
        /*0048*/ 	.byte	0x04, 0x17
        /*004a*/ 	.short	(.L_17 - .L_16)
.L_16:
        /*004c*/ 	.word	0x00000000
        /*0050*/ 	.short	0x0009
        /*0052*/ 	.short	0x0030
        /*0054*/ 	.byte	0x00, 0xf0, 0x11, 0x00


	//----- nvinfo : EIATTR_KPARAM_INFO
	.align		4
.L_17:
        /*0058*/ 	.byte	0x04, 0x17
        /*005a*/ 	.short	(.L_19 - .L_18)
.L_18:
        /*005c*/ 	.word	0x00000000
        /*0060*/ 	.short	0x0008
        /*0062*/ 	.short	0x002c
        /*0064*/ 	.byte	0x00, 0xf0, 0x11, 0x00


	//----- nvinfo : EIATTR_KPARAM_INFO
	.align		4
.L_19:
        /*0068*/ 	.byte	0x04, 0x17
        /*006a*/ 	.short	(.L_21 - .L_20)
.L_20:
        /*006c*/ 	.word	0x00000000
        /*0070*/ 	.short	0x0007
        /*0072*/ 	.short	0x0028
        /*0074*/ 	.byte	0x00, 0xf0, 0x11, 0x00


	//----- nvinfo : EIATTR_KPARAM_INFO
	.align		4
.L_21:
        /*0078*/ 	.byte	0x04, 0x17
        /*007a*/ 	.short	(.L_23 - .L_22)
.L_22:
        /*007c*/ 	.word	0x00000000
        /*0080*/ 	.short	0x0006
        /*0082*/ 	.short	0x0024
        /*0084*/ 	.byte	0x00, 0xf0, 0x11, 0x00


	//----- nvinfo : EIATTR_KPARAM_INFO
	.align		4
.L_23:
        /*0088*/ 	.byte	0x04, 0x17
        /*008a*/ 	.short	(.L_25 - .L_24)
.L_24:
        /*008c*/ 	.word	0x00000000
        /*0090*/ 	.short	0x0005
        /*0092*/ 	.short	0x0020
        /*0094*/ 	.byte	0x00, 0xf0, 0x11, 0x00


	//----- nvinfo : EIATTR_KPARAM_INFO
	.align		4
.L_25:
        /*0098*/ 	.byte	0x04, 0x17
        /*009a*/ 	.short	(.L_27 - .L_26)
.L_26:
        /*009c*/ 	.word	0x00000000
        /*00a0*/ 	.short	0x0004
        /*00a2*/ 	.short	0x001c
        /*00a4*/ 	.byte	0x00, 0xf0, 0x11, 0x00


	//----- nvinfo : EIATTR_KPARAM_INFO
	.align		4
.L_27:
        /*00a8*/ 	.byte	0x04, 0x17
        /*00aa*/ 	.short	(.L_29 - .L_28)
.L_28:
        /*00ac*/ 	.word	0x00000000
        /*00b0*/ 	.short	0x0003
        /*00b2*/ 	.short	0x0018
        /*00b4*/ 	.byte	0x00, 0xf0, 0x11, 0x00


	//----- nvinfo : EIATTR_KPARAM_INFO
	.align		4
.L_29:
        /*00b8*/ 	.byte	0x04, 0x17
        /*00ba*/ 	.short	(.L_31 - .L_30)
.L_30:
        /*00bc*/ 	.word	0x00000000
        /*00c0*/ 	.short	0x0002
        /*00c2*/ 	.short	0x0010
        /*00c4*/ 	.byte	0x00, 0xf4, 0x21, 0x00


	//----- nvinfo : EIATTR_KPARAM_INFO
	.align		4
.L_31:
        /*00c8*/ 	.byte	0x04, 0x17
        /*00ca*/ 	.short	(.L_33 - .L_32)
.L_32:
        /*00cc*/ 	.word	0x00000000
        /*00d0*/ 	.short	0x0001
        /*00d2*/ 	.short	0x0008
        /*00d4*/ 	.byte	0x00, 0xf4, 0x21, 0x00


	//----- nvinfo : EIATTR_KPARAM_INFO
	.align		4
.L_33:
        /*00d8*/ 	.byte	0x04, 0x17
        /*00da*/ 	.short	(.L_35 - .L_34)
.L_34:
        /*00dc*/ 	.word	0x00000000
        /*00e0*/ 	.short	0x0000
        /*00e2*/ 	.short	0x0000
        /*00e4*/ 	.byte	0x00, 0xf4, 0x21, 0x00


	//----- nvinfo : EIATTR_SPARSE_MMA_MASK
	.align		4
.L_35:
        /*00e8*/ 	.byte	0x03, 0x50
        /*00ea*/ 	.short	0x0000


	//----- nvinfo : EIATTR_MAXREG_COUNT
	.align		4
        /*00ec*/ 	.byte	0x03, 0x1b
        /*00ee*/ 	.short	0x00ff


	//----- nvinfo : EIATTR_NUM_BARRIERS
	.align		4
        /*00f0*/ 	.byte	0x02, 0x4c
        /*00f2*/ 	.byte	0x01
	.zero		1


	//----- nvinfo : EIATTR_MERCURY_ISA_VERSION
	.align		4
        /*00f4*/ 	.byte	0x03, 0x5f
        /*00f6*/ 	.short	0x0101


	//----- nvinfo : EIATTR_EXIT_INSTR_OFFSETS
	.align		4
        /*00f8*/ 	.byte	0x04, 0x1c
        /*00fa*/ 	.short	(.L_37 - .L_36)


	//   ....[0]....
.L_36:
        /*00fc*/ 	.word	0x00001db0


	//   ....[1]....
        /*0100*/ 	.word	0x00001de0


	//----- nvinfo : EIATTR_REQNTID
	.align		4
.L_37:
        /*0104*/ 	.byte	0x04, 0x10
        /*0106*/ 	.short	(.L_39 - .L_38)
.L_38:
        /*0108*/ 	.word	0x00000080
        /*010c*/ 	.word	0x00000001
        /*0110*/ 	.word	0x00000001


	//----- nvinfo : EIATTR_CBANK_PARAM_SIZE
	.align		4
.L_39:
        /*0114*/ 	.byte	0x03, 0x19
        /*0116*/ 	.short	0x0050


	//----- nvinfo : EIATTR_PARAM_CBANK
	.align		4
        /*0118*/ 	.byte	0x04, 0x0a
        /*011a*/ 	.short	(.L_41 - .L_40)
	.align		4
.L_40:
        /*011c*/ 	.word	index@(.nv.constant0.matmul_kernel)
        /*0120*/ 	.short	0x0210
        /*0122*/ 	.short	0x0050


	//----- nvinfo : EIATTR_SW_WAR
	.align		4
.L_41:
        /*0124*/ 	.byte	0x04, 0x36
        /*0126*/ 	.short	(.L_43 - .L_42)
.L_42:
        /*0128*/ 	.word	0x00000008
.L_43:


//--------------------- .nv.callgraph             --------------------------
	.section	.nv.callgraph,"",@"SHT_CUDA_CALLGRAPH"
	.align	4
	.sectionentsize	8
	.align		4
        /*0000*/ 	.word	0x00000000
	.align		4
        /*0004*/ 	.word	0xffffffff
	.align		4
        /*0008*/ 	.word	0x00000000
	.align		4
        /*000c*/ 	.word	0xfffffffe
	.align		4
        /*0010*/ 	.word	0x00000000
	.align		4
        /*0014*/ 	.word	0xfffffffd
	.align		4
        /*0018*/ 	.word	0x00000000
	.align		4
        /*001c*/ 	.word	0xfffffffc


//--------------------- .text.matmul_kernel       --------------------------
	.section	.text.matmul_kernel,"ax",@progbits
	.align	128
        .global         matmul_kernel
        .type           matmul_kernel,@function
        .size           matmul_kernel,(.L_x_3 - matmul_kernel)
        .other          matmul_kernel,@"STO_CUDA_ENTRY STV_DEFAULT"
matmul_kernel:
.text.matmul_kernel:
[----:B------:R-:W-:Y:S08]  /*0000*/  LDC R1, c[0x0][0x28] ;  /* 0x00000a00ff017b82 */ /* 0x000ff00000000800 */
[----:B------:R-:W0:Y:S01]  /*0010*/  LDC.64 R12, c[0x0][0x228] ;  /* 0x00008a00ff0c7b82 */ /* 0x000e220000000a00 */
[----:B------:R-:W1:Y:S01]  /*0020*/  S2R R5, SR_CTAID.X ;  /* 0x0000000000057919 */ /* 0x000e620000002500 */
[----:B------:R-:W-:Y:S01]  /*0030*/  UMOV UR4, 0x400 ;  /* 0x0000040000047882 */ /* 0x000fe20000000000 */
[----:B------:R-:W-:-:S05]  /*0040*/  ULDC.64 UR6, c[0x0][0x208] ;  /* 0x0000820000067ab9 */ /* 0x000fca0000000a00 */
[----:B------:R-:W2:Y:S08]  /*0050*/  LDC R38, c[0x0][0x230] ;  /* 0x00008c00ff267b82 */ /* 0x000eb00000000800 */
[----:B------:R-:W3:Y:S01]  /*0060*/  S2UR UR5, SR_CgaCtaId ;  /* 0x00000000000579c3 */ /* 0x000ee20000008800 */
[----:B0-----:R-:W-:-:S05]  /*0070*/  VIADD R0, R13, 0xf ;  /* 0x0000000f0d007836 */ /* 0x001fca0000000000 */
[----:B------:R-:W-:Y:S01]  /*0080*/  SHF.R.S32.HI R3, RZ, 0x1f, R0 ;  /* 0x0000001fff037819 */ /* 0x000fe20000011400 */
[----:B--2---:R-:W-:-:S03]  /*0090*/  VIADD R38, R38, 0x3f ;  /* 0x0000003f26267836 */ /* 0x004fc60000000000 */
[----:B------:R-:W-:Y:S02]  /*00a0*/  LEA.HI R3, R3, R0, RZ, 0x4 ;  /* 0x0000000003037211 */ /* 0x000fe400078f20ff */
[----:B-1----:R-:W-:Y:S02]  /*00b0*/  IABS R8, R5 ;  /* 0x0000000500087213 */ /* 0x002fe40000000000 */
[----:B------:R-:W-:Y:S01]  /*00c0*/  SHF.R.S32.HI R3, RZ, 0x4, R3 ;  /* 0x00000004ff037819 */ /* 0x000fe20000011403 */
[----:B---3--:R-:W-:-:S04]  /*00d0*/  ULEA UR4, UR5, UR4, 0x18 ;  /* 0x0000000405047291 */ /* 0x008fc8000f8ec03f */
[----:B------:R-:W-:-:S05]  /*00e0*/  IMAD.SHL.U32 R4, R3, 0x8, RZ ;  /* 0x0000000803047824 */ /* 0x000fca00078e00ff */
[-C--:B------:R-:W-:Y:S02]  /*00f0*/  IABS R7, R4.reuse ;  /* 0x0000000400077213 */ /* 0x080fe40000000000 */
[----:B------:R-:W-:Y:S02]  /*0100*/  IABS R10, R4 ;  /* 0x00000004000a7213 */ /* 0x000fe40000000000 */
[----:B------:R-:W0:Y:S08]  /*0110*/  I2F.RP R0, R7 ;  /* 0x0000000700007306 */ /* 0x000e300000209400 */
[----:B0-----:R-:W0:Y:S02]  /*0120*/  MUFU.RCP R0, R0 ;  /* 0x0000000000007308 */ /* 0x001e240000001000 */
[----:B0-----:R-:W-:-:S02]  /*0130*/  VIADD R2, R0, 0xffffffe ;  /* 0x0ffffffe00027836 */ /* 0x001fc40000000000 */
[----:B------:R-:W-:-:S04]  /*0140*/  IMAD.MOV R0, RZ, RZ, -R10 ;  /* 0x000000ffff007224 */ /* 0x000fc800078e0a0a */
[----:B------:R0:W1:Y:S02]  /*0150*/  F2I.FTZ.U32.TRUNC.NTZ R3, R2 ;  /* 0x0000000200037305 */ /* 0x000064000021f000 */
[----:B0-----:R-:W-:Y:S02]  /*0160*/  IMAD.MOV.U32 R2, RZ, RZ, RZ ;  /* 0x000000ffff027224 */ /* 0x001fe400078e00ff */
[----:B-1----:R-:W-:-:S04]  /*0170*/  IMAD.MOV R6, RZ, RZ, -R3 ;  /* 0x000000ffff067224 */ /* 0x002fc800078e0a03 */
[----:B------:R-:W-:Y:S02]  /*0180*/  IMAD R9, R6, R7, RZ ;  /* 0x0000000706097224 */ /* 0x000fe400078e02ff */
[----:B------:R-:W-:Y:S02]  /*0190*/  IMAD.MOV.U32 R6, RZ, RZ, R8 ;  /* 0x000000ffff067224 */ /* 0x000fe400078e0008 */
[----:B------:R-:W-:-:S06]  /*01a0*/  IMAD.HI.U32 R3, R3, R9, R2 ;  /* 0x0000000903037227 */ /* 0x000fcc00078e0002 */
[----:B------:R-:W-:-:S04]  /*01b0*/  IMAD.HI.U32 R3, R3, R6, RZ ;  /* 0x0000000603037227 */ /* 0x000fc800078e00ff */
[----:B------:R-:W-:-:S05]  /*01c0*/  IMAD R0, R3, R0, R6 ;  /* 0x0000000003007224 */ /* 0x000fca00078e0206 */
[----:B------:R-:W-:-:S13]  /*01d0*/  ISETP.GT.U32.AND P1, PT, R7, R0, PT ;  /* 0x000000000700720c */ /* 0x000fda0003f24070 */
[----:B------:R-:W-:Y:S02]  /*01e0*/  @!P1 IMAD.IADD R0, R0, 0x1, -R7 ;  /* 0x0000000100009824 */ /* 0x000fe400078e0a07 */
[----:B------:R-:W-:Y:S01]  /*01f0*/  @!P1 VIADD R3, R3, 0x1 ;  /* 0x0000000103039836 */ /* 0x000fe20000000000 */
[----:B------:R-:W-:Y:S02]  /*0200*/  ISETP.NE.AND P1, PT, R4, RZ, PT ;  /* 0x000000ff0400720c */ /* 0x000fe40003f25270 */
[----:B------:R-:W-:Y:S02]  /*0210*/  ISETP.GE.U32.AND P0, PT, R0, R7, PT ;  /* 0x000000070000720c */ /* 0x000fe40003f06070 */
[----:B------:R-:W-:-:S04]  /*0220*/  LOP3.LUT R0, R5, R4, RZ, 0x3c, !PT ;  /* 0x0000000405007212 */ /* 0x000fc800078e3cff */
[----:B------:R-:W-:Y:S01]  /*0230*/  ISETP.GE.AND P2, PT, R0, RZ, PT ;  /* 0x000000ff0000720c */ /* 0x000fe20003f46270 */
[----:B------:R-:W-:-:S06]  /*0240*/  VIADD R0, R12, 0xf ;  /* 0x0000000f0c007836 */ /* 0x000fcc0000000000 */
[----:B------:R-:W-:-:S04]  /*0250*/  @P0 VIADD R3, R3, 0x1 ;  /* 0x0000000103030836 */ /* 0x000fc80000000000 */
[----:B------:R-:W-:Y:S01]  /*0260*/  IMAD.MOV.U32 R2, RZ, RZ, R3 ;  /* 0x000000ffff027224 */ /* 0x000fe200078e0003 */
[----:B------:R-:W-:-:S03]  /*0270*/  SHF.R.S32.HI R3, RZ, 0x1f, R0 ;  /* 0x0000001fff037819 */ /* 0x000fc60000011400 */
[----:B------:R-:W-:Y:S01]  /*0280*/  @!P2 IMAD.MOV R2, RZ, RZ, -R2 ;  /* 0x000000ffff02a224 */ /* 0x000fe200078e0a02 */
[----:B------:R-:W-:Y:S02]  /*0290*/  @!P1 LOP3.LUT R2, RZ, R4, RZ, 0x33, !PT ;  /* 0x00000004ff029212 */ /* 0x000fe400078e33ff */
[----:B------:R-:W-:-:S03]  /*02a0*/  LEA.HI R3, R3, R0, RZ, 0x4 ;  /* 0x0000000003037211 */ /* 0x000fc600078f20ff */
[----:B------:R-:W-:Y:S02]  /*02b0*/  IMAD.SHL.U32 R6, R2, 0x8, RZ ;  /* 0x0000000802067824 */ /* 0x000fe400078e00ff */
[----:B------:R-:W-:-:S03]  /*02c0*/  IMAD.MOV R2, RZ, RZ, -R2 ;  /* 0x000000ffff027224 */ /* 0x000fc600078e0a02 */
[----:B------:R-:W-:Y:S01]  /*02d0*/  LEA.HI.SX32 R3, R3, -R6, 0x1c ;  /* 0x8000000603037211 */ /* 0x000fe200078fe2ff */
[----:B------:R-:W-:-:S03]  /*02e0*/  IMAD R4, R4, R2, R5 ;  /* 0x0000000204047224 */ /* 0x000fc600078e0205 */
[----:B------:R-:W-:Y:S02]  /*02f0*/  VIMNMX R11, R3, 0x8, PT ;  /* 0x00000008030b7848 */ /* 0x000fe40003fe0100 */
[----:B------:R-:W-:Y:S02]  /*0300*/  IABS R9, R4 ;  /* 0x0000000400097213 */ /* 0x000fe40000000000 */
[----:B------:R-:W-:-:S04]  /*0310*/  IABS R7, R11 ;  /* 0x0000000b00077213 */ /* 0x000fc80000000000 */
[----:B------:R-:W0:Y:S08]  /*0320*/  I2F.RP R0, R7 ;  /* 0x0000000700007306 */ /* 0x000e300000209400 */
[----:B0-----:R-:W0:Y:S02]  /*0330*/  MUFU.RCP R0, R0 ;  /* 0x0000000000007308 */ /* 0x001e240000001000 */
[----:B0-----:R-:W-:-:S06]  /*0340*/  VIADD R3, R0, 0xffffffe ;  /* 0x0ffffffe00037836 */ /* 0x001fcc0000000000 */
[----:B------:R-:W0:Y:S02]  /*0350*/  F2I.FTZ.U32.TRUNC.NTZ R3, R3 ;  /* 0x0000000300037305 */ /* 0x000e24000021f000 */
[----:B0-----:R-:W-:-:S04]  /*0360*/  IMAD.MOV R8, RZ, RZ, -R3 ;  /* 0x000000ffff087224 */ /* 0x001fc800078e0a03 */
[----:B------:R-:W-:Y:S01]  /*0370*/  IMAD.MOV.U32 R2, RZ, RZ, R8 ;  /* 0x000000ffff027224 */ /* 0x000fe200078e0008 */
[----:B------:R-:W-:-:S03]  /*0380*/  IABS R8, R11 ;  /* 0x0000000b00087213 */ /* 0x000fc60000000000 */
[----:B------:R-:W-:Y:S02]  /*0390*/  IMAD R5, R2, R7, RZ ;  /* 0x0000000702057224 */ /* 0x000fe400078e02ff */
[----:B------:R-:W-:-:S04]  /*03a0*/  IMAD.MOV.U32 R2, RZ, RZ, RZ ;  /* 0x000000ffff027224 */ /* 0x000fc800078e00ff */
[----:B------:R-:W-:-:S04]  /*03b0*/  IMAD.HI.U32 R2, R3, R5, R2 ;  /* 0x0000000503027227 */ /* 0x000fc800078e0002 */
[----:B------:R-:W-:Y:S02]  /*03c0*/  IMAD.MOV R3, RZ, RZ, -R8 ;  /* 0x000000ffff037224 */ /* 0x000fe400078e0a08 */
        /* <DEDUP_REMOVED lines=8> */
[----:B------:R-:W-:Y:S02]  /*0450*/  ISETP.GE.AND P2, PT, R2, RZ, PT ;  /* 0x000000ff0200720c */ /* 0x000fe40003f46270 */
[----:B------:R-:W0:Y:S05]  /*0460*/  S2R R2, SR_TID.X ;  /* 0x0000000000027919 */ /* 0x000e2a0000002100 */
[----:B------:R-:W-:Y:S01]  /*0470*/  @P0 VIADD R0, R0, 0x1 ;  /* 0x0000000100000836 */ /* 0x000fe20000000000 */
[----:B------:R-:W-:-:S03]  /*0480*/  ISETP.GT.AND P0, PT, R38, 0x3f, PT ;  /* 0x0000003f2600780c */ /* 0x000fc60003f04270 */
[----:B------:R-:W-:-:S04]  /*0490*/  IMAD.MOV.U32 R30, RZ, RZ, R0 ;  /* 0x000000ffff1e7224 */ /* 0x000fc800078e0000 */
[----:B------:R-:W-:Y:S01]  /*04a0*/  @!P2 IMAD.MOV R30, RZ, RZ, -R30 ;  /* 0x000000ffff1ea224 */ /* 0x000fe200078e0a1e */
[----:B------:R-:W-:-:S05]  /*04b0*/  @!P1 LOP3.LUT R30, RZ, R11, RZ, 0x33, !PT ;  /* 0x0000000bff1e9212 */ /* 0x000fca00078e33ff */
[----:B------:R-:W-:Y:S01]  /*04c0*/  IMAD.MOV R0, RZ, RZ, -R30 ;  /* 0x000000ffff007224 */ /* 0x000fe200078e0a1e */
[----:B------:R-:W-:Y:S01]  /*04d0*/  @!P0 PRMT R3, RZ, 0x7610, R3 ;  /* 0x00007610ff038816 */ /* 0x000fe20000000003 */
[----:B------:R-:W-:Y:S01]  /*04e0*/  IMAD.SHL.U32 R30, R30, 0x10, RZ ;  /* 0x000000101e1e7824 */ /* 0x000fe200078e00ff */
[----:B------:R-:W-:Y:S01]  /*04f0*/  @!P0 PRMT R14, RZ, 0x7610, R14 ;  /* 0x00007610ff0e8816 */ /* 0x000fe2000000000e */
[----:B------:R-:W-:Y:S01]  /*0500*/  IMAD R0, R11, R0, R4 ;  /* 0x000000000b007224 */ /* 0x000fe200078e0204 */
[----:B------:R-:W-:Y:S02]  /*0510*/  @!P0 PRMT R3, R3, 0x5410, RZ ;  /* 0x0000541003038816 */ /* 0x000fe400000000ff */
[----:B------:R-:W-:Y:S01]  /*0520*/  @!P0 PRMT R14, R14, 0x5410, RZ ;  /* 0x000054100e0e8816 */ /* 0x000fe200000000ff */
[----:B------:R-:W-:Y:S01]  /*0530*/  IMAD.IADD R0, R6, 0x1, R0 ;  /* 0x0000000106007824 */ /* 0x000fe200078e0200 */
[C---:B0-----:R-:W-:Y:S01]  /*0540*/  LOP3.LUT R33, R2.reuse, 0xf, RZ, 0xc0, !PT ;  /* 0x0000000f02217812 */ /* 0x041fe200078ec0ff */
[C---:B------:R-:W-:Y:S01]  /*0550*/  @!P0 IMAD.SHL.U32 R31, R2.reuse, 0x20, RZ ;  /* 0x00000020021f8824 */ /* 0x040fe200078e00ff */
[----:B------:R-:W-:Y:S01]  /*0560*/  SHF.R.U32.HI R8, RZ, 0x4, R2 ;  /* 0x00000004ff087819 */ /* 0x000fe20000011602 */
[----:B------:R-:W-:-:S02]  /*0570*/  @!P0 IMAD.SHL.U32 R32, R2, 0x10, RZ ;  /* 0x0000001002208824 */ /* 0x000fc400078e00ff */
[----:B------:R-:W-:Y:S01]  /*0580*/  IMAD R33, R0, 0x10, R33 ;  /* 0x0000001000217824 */ /* 0x000fe200078e0221 */
[----:B------:R-:W-:Y:S02]  /*0590*/  SHF.R.U32.HI R0, RZ, 0x4, R2 ;  /* 0x00000004ff007819 */ /* 0x000fe40000011602 */
[----:B------:R-:W-:Y:S02]  /*05a0*/  SGXT.U32 R8, R8, 0x3 ;  /* 0x000000030808781a */ /* 0x000fe40000000000 */
[----:B------:R-:W-:Y:S01]  /*05b0*/  @!P0 LOP3.LUT R31, R31, 0x60, RZ, 0xc0, !PT ;  /* 0x000000601f1f8812 */ /* 0x000fe200078ec0ff */
[----:B------:R-:W-:Y:S06]  /*05c0*/  @!P0 BRA `(.L_x_0) ;  /* 0x0000001400448947 */ /* 0x000fec0003800000 */
[----:B------:R-:W-:Y:S01]  /*05d0*/  IABS R3, R13 ;  /* 0x0000000d00037213 */ /* 0x000fe20000000000 */
[C---:B------:R-:W-:Y:S01]  /*05e0*/  IMAD.SHL.U32 R31, R2.reuse, 0x20, RZ ;  /* 0x00000020021f7824 */ /* 0x040fe200078e00ff */
[----:B------:R-:W-:Y:S01]  /*05f0*/  IABS R4, R12 ;  /* 0x0000000c00047213 */ /* 0x000fe20000000000 */
[----:B------:R-:W-:Y:S01]  /*0600*/  ULDC UR5, c[0x0][0x234] ;  /* 0x00008d0000057ab9 */ /* 0x000fe20000000800 */
[----:B------:R-:W0:Y:S01]  /*0610*/  I2F.RP R9, R3 ;  /* 0x0000000300097306 */ /* 0x000e220000209400 */
[----:B------:R-:W-:Y:S01]  /*0620*/  SHF.R.S32.HI R5, RZ, 0x1f, R38 ;  /* 0x0000001fff057819 */ /* 0x000fe20000011426 */
[----:B------:R-:W-:Y:S01]  /*0630*/  ULDC.64 UR8, c[0x0][0x210] ;  /* 0x0000840000087ab9 */ /* 0x000fe20000000a00 */
[----:B------:R-:W-:Y:S01]  /*0640*/  IABS R17, R33 ;  /* 0x0000002100117213 */ /* 0x000fe20000000000 */
[----:B------:R-:W1:Y:S01]  /*0650*/  LDC R34, c[0x0][0x23c] ;  /* 0x00008f00ff227b82 */ /* 0x000e620000000800 */
[----:B------:R-:W-:Y:S01]  /*0660*/  LEA.HI R38, R5, R38, RZ, 0x6 ;  /* 0x0000002605267211 */ /* 0x000fe200078f30ff */
[C---:B------:R-:W-:Y:S01]  /*0670*/  IMAD.SHL.U32 R32, R2.reuse, 0x10, RZ ;  /* 0x0000001002207824 */ /* 0x040fe200078e00ff */
[----:B------:R-:W-:Y:S01]  /*0680*/  LOP3.LUT R39, R2, 0x3f, RZ, 0xc0, !PT ;  /* 0x0000003f02277812 */ /* 0x000fe200078ec0ff */
[----:B------:R-:W2:Y:S01]  /*0690*/  I2F.RP R14, R4 ;  /* 0x00000004000e7306 */ /* 0x000ea20000209400 */
[----:B------:R-:W-:-:S02]  /*06a0*/  SHF.R.S32.HI R29, RZ, 0x6, R2 ;  /* 0x00000006ff1d7819 */ /* 0x000fc40000011402 */
[----:B------:R-:W-:Y:S02]  /*06b0*/  ISETP.GE.AND P5, PT, R33, RZ, PT ;  /* 0x000000ff2100720c */ /* 0x000fe40003fa6270 */
[----:B------:R-:W-:Y:S02]  /*06c0*/  SGXT R29, R29, 0x1 ;  /* 0x000000011d1d781a */ /* 0x000fe40000000200 */
[----:B------:R-:W-:Y:S01]  /*06d0*/  ISETP.NE.AND P6, PT, R12, RZ, PT ;  /* 0x000000ff0c00720c */ /* 0x000fe20003fc5270 */
[----:B0-----:R-:W0:Y:S01]  /*06e0*/  MUFU.RCP R9, R9 ;  /* 0x0000000900097308 */ /* 0x001e220000001000 */
[----:B------:R-:W-:-:S07]  /*06f0*/  SHF.R.S32.HI R38, RZ, 0x6, R38 ;  /* 0x00000006ff267819 */ /* 0x000fce0000011426 */
[----:B--2---:R-:W2:Y:S01]  /*0700*/  MUFU.RCP R14, R14 ;  /* 0x0000000e000e7308 */ /* 0x004ea20000001000 */
[----:B0-----:R-:W-:-:S07]  /*0710*/  VIADD R6, R9, 0xffffffe ;  /* 0x0ffffffe09067836 */ /* 0x001fce0000000000 */
[----:B------:R0:W3:Y:S01]  /*0720*/  F2I.FTZ.U32.TRUNC.NTZ R7, R6 ;  /* 0x0000000600077305 */ /* 0x0000e2000021f000 */
[----:B--2---:R-:W-:Y:S01]  /*0730*/  VIADD R10, R14, 0xffffffe ;  /* 0x0ffffffe0e0a7836 */ /* 0x004fe20000000000 */
[----:B------:R-:W-:-:S06]  /*0740*/  SHF.R.U32.HI R14, RZ, 0x6, R2 ;  /* 0x00000006ff0e7819 */ /* 0x000fcc0000011602 */
[----:B------:R2:W4:Y:S01]  /*0750*/  F2I.FTZ.U32.TRUNC.NTZ R11, R10 ;  /* 0x0000000a000b7305 */ /* 0x000522000021f000 */
[----:B0-----:R-:W-:Y:S02]  /*0760*/  IMAD.MOV.U32 R6, RZ, RZ, RZ ;  /* 0x000000ffff067224 */ /* 0x001fe400078e00ff */
[----:B---3--:R-:W-:Y:S02]  /*0770*/  IMAD.MOV R16, RZ, RZ, -R7 ;  /* 0x000000ffff107224 */ /* 0x008fe400078e0a07 */
[----:B--2---:R-:W-:Y:S02]  /*0780*/  IMAD.MOV.U32 R10, RZ, RZ, RZ ;  /* 0x000000ffff0a7224 */ /* 0x004fe400078e00ff */
[----:B------:R-:W-:Y:S02]  /*0790*/  IMAD R5, R16, R3, RZ ;  /* 0x0000000310057224 */ /* 0x000fe400078e02ff */
[----:B----4-:R-:W-:Y:S02]  /*07a0*/  IMAD.MOV R15, RZ, RZ, -R11 ;  /* 0x000000ffff0f7224 */ /* 0x010fe400078e0a0b */
[----:B------:R-:W-:Y:S01]  /*07b0*/  IMAD.HI.U32 R6, R7, R5, R6 ;  /* 0x0000000507067227 */ /* 0x000fe200078e0006 */
[----:B------:R-:W-:-:S02]  /*07c0*/  SGXT.U32 R7, R14, 0x1 ;  /* 0x000000010e07781a */ /* 0x000fc40000000000 */
[----:B------:R-:W-:Y:S01]  /*07d0*/  LOP3.LUT R14, R31, 0x400, RZ, 0xc0, !PT ;  /* 0x000004001f0e7812 */ /* 0x000fe200078ec0ff */
[----:B------:R-:W-:Y:S01]  /*07e0*/  IMAD R9, R15, R4, RZ ;  /* 0x000000040f097224 */ /* 0x000fe200078e02ff */
[----:B------:R-:W-:Y:S01]  /*07f0*/  LOP3.LUT R7, R30, R7, RZ, 0xfc, !PT ;  /* 0x000000071e077212 */ /* 0x000fe200078efcff */
[C---:B------:R-:W-:Y:S02]  /*0800*/  IMAD.SHL.U32 R5, R2.reuse, 0x2, RZ ;  /* 0x0000000202057824 */ /* 0x040fe400078e00ff */
[----:B------:R-:W-:Y:S01]  /*0810*/  IMAD.HI.U32 R10, R11, R9, R10 ;  /* 0x000000090b0a7227 */ /* 0x000fe200078e000a */
[----:B------:R-:W-:Y:S02]  /*0820*/  LOP3.LUT R9, R2, 0x7, RZ, 0xc0, !PT ;  /* 0x0000000702097812 */ /* 0x000fe400078ec0ff */
[C---:B------:R-:W-:Y:S02]  /*0830*/  LOP3.LUT R19, R7.reuse, 0xe, RZ, 0xfc, !PT ;  /* 0x0000000e07137812 */ /* 0x040fe400078efcff */
[----:B------:R-:W-:Y:S01]  /*0840*/  LOP3.LUT R23, R7, 0xc, RZ, 0xfc, !PT ;  /* 0x0000000c07177812 */ /* 0x000fe200078efcff */
[----:B------:R-:W-:Y:S01]  /*0850*/  IMAD R28, R9, 0x80, R14 ;  /* 0x00000080091c7824 */ /* 0x000fe200078e020e */
[----:B------:R-:W-:Y:S01]  /*0860*/  IABS R15, R19 ;  /* 0x00000013000f7213 */ /* 0x000fe20000000000 */
[----:B------:R-:W-:Y:S01]  /*0870*/  IMAD.HI.U32 R10, R10, R17, RZ ;  /* 0x000000110a0a7227 */ /* 0x000fe200078e00ff */
[----:B------:R-:W-:-:S02]  /*0880*/  LOP3.LUT R26, R7, 0xa, RZ, 0xfc, !PT ;  /* 0x0000000a071a7812 */ /* 0x000fc400078efcff */
[----:B------:R-:W-:Y:S01]  /*0890*/  LOP3.LUT R21, R7, 0x6, RZ, 0xfc, !PT ;  /* 0x0000000607157812 */ /* 0x000fe200078efcff */
[----:B------:R-:W-:Y:S01]  /*08a0*/  IMAD.SHL.U32 R14, R39, 0x2, RZ ;  /* 0x00000002270e7824 */ /* 0x000fe200078e00ff */
[----:B------:R-:W-:Y:S01]  /*08b0*/  LOP3.LUT R25, R7, 0x8, RZ, 0xfc, !PT ;  /* 0x0000000807197812 */ /* 0x000fe200078efcff */
[----:B------:R-:W-:Y:S01]  /*08c0*/  IMAD.MOV R10, RZ, RZ, -R10 ;  /* 0x000000ffff0a7224 */ /* 0x000fe200078e0a0a */
[----:B------:R-:W-:Y:S01]  /*08d0*/  IABS R20, R21 ;  /* 0x0000001500147213 */ /* 0x000fe20000000000 */
[----:B------:R-:W-:Y:S01]  /*08e0*/  IMAD.SHL.U32 R16, R9, 0x10, RZ ;  /* 0x0000001009107824 */ /* 0x000fe200078e00ff */
[----:B------:R-:W-:Y:S01]  /*08f0*/  LOP3.LUT R29, R14, 0x90, R29, 0x78, !PT ;  /* 0x000000900e1d7812 */ /* 0x000fe200078e781d */
[----:B------:R-:W-:Y:S01]  /*0900*/  IMAD.HI.U32 R9, R6, R15, RZ ;  /* 0x0000000f06097227 */ /* 0x000fe200078e00ff */
[----:B------:R-:W-:Y:S02]  /*0910*/  IABS R14, R23 ;  /* 0x00000017000e7213 */ /* 0x000fe40000000000 */
[----:B------:R-:W-:Y:S01]  /*0920*/  LOP3.LUT R11, R16, 0x30, R5, 0x78, !PT ;  /* 0x00000030100b7812 */ /* 0x000fe200078e7805 */
[----:B------:R-:W-:Y:S01]  /*0930*/  IMAD R17, R4, R10, R17 ;  /* 0x0000000a04117224 */ /* 0x000fe200078e0211 */
[----:B------:R-:W-:Y:S01]  /*0940*/  IABS R16, R26 ;  /* 0x0000001a00107213 */ /* 0x000fe20000000000 */
[----:B------:R-:W-:Y:S01]  /*0950*/  IMAD.MOV R10, RZ, RZ, -R9 ;  /* 0x000000ffff0a7224 */ /* 0x000fe200078e0a09 */
[----:B------:R-:W-:Y:S01]  /*0960*/  IABS R18, R25 ;  /* 0x0000001900127213 */ /* 0x000fe20000000000 */
[----:B------:R-:W-:Y:S01]  /*0970*/  IMAD.HI.U32 R9, R6, R14, RZ ;  /* 0x0000000e06097227 */ /* 0x000fe200078e00ff */
[----:B------:R-:W-:-:S02]  /*0980*/  ISETP.GT.U32.AND P0, PT, R4, R17, PT ;  /* 0x000000110400720c */ /* 0x000fc40003f04070 */
[----:B------:R-:W-:Y:S01]  /*0990*/  LOP3.LUT R24, R7, 0x4, RZ, 0xfc, !PT ;  /* 0x0000000407187812 */ /* 0x000fe200078efcff */
[----:B------:R-:W-:Y:S01]  /*09a0*/  IMAD R10, R3, R10, R15 ;  /* 0x0000000a030a7224 */ /* 0x000fe200078e020f */
[----:B------:R-:W-:Y:S01]  /*09b0*/  LOP3.LUT R35, R29, 0x40, RZ, 0x3c, !PT ;  /* 0x000000401d237812 */ /* 0x000fe200078e3cff */
[----:B------:R-:W-:Y:S01]  /*09c0*/  IMAD.MOV R15, RZ, RZ, -R9 ;  /* 0x000000ffff0f7224 */ /* 0x000fe200078e0a09 */
[----:B------:R-:W-:Y:S01]  /*09d0*/  IABS R22, R24 ;  /* 0x0000001800167213 */ /* 0x000fe20000000000 */
[----:B------:R-:W-:Y:S01]  /*09e0*/  IMAD.HI.U32 R9, R6, R16, RZ ;  /* 0x0000001006097227 */ /* 0x000fe200078e00ff */
[----:B------:R-:W-:Y:S02]  /*09f0*/  ISETP.GT.U32.AND P1, PT, R3, R10, PT ;  /* 0x0000000a0300720c */ /* 0x000fe40003f24070 */
[----:B------:R-:W-:Y:S01]  /*0a00*/  LOP3.LUT R36, R29, 0x60, RZ, 0x3c, !PT ;  /* 0x000000601d247812 */ /* 0x000fe200078e3cff */
[----:B------:R-:W-:Y:S02]  /*0a10*/  IMAD.MOV R9, RZ, RZ, -R9 ;  /* 0x000000ffff097224 */ /* 0x000fe400078e0a09 */
[----:B------:R-:W-:-:S02]  /*0a20*/  IMAD R14, R3, R15, R14 ;  /* 0x0000000f030e7224 */ /* 0x000fc400078e020e */
[----:B------:R-:W-:-:S03]  /*0a30*/  IMAD.HI.U32 R15, R6, R20, RZ ;  /* 0x00000014060f7227 */ /* 0x000fc600078e00ff */
[C---:B------:R-:W-:Y:S01]  /*0a40*/  ISETP.GT.U32.AND P2, PT, R3.reuse, R14, PT ;  /* 0x0000000e0300720c */ /* 0x040fe20003f44070 */
[----:B------:R-:W-:Y:S02]  /*0a50*/  IMAD R16, R3, R9, R16 ;  /* 0x0000000903107224 */ /* 0x000fe400078e0210 */
[----:B------:R-:W-:Y:S02]  /*0a60*/  IMAD.IADD R28, R28, 0x1, R11 ;  /* 0x000000011c1c7824 */ /* 0x000fe400078e020b */
[----:B------:R-:W-:Y:S01]  /*0a70*/  @!P0 IMAD.IADD R17, R17, 0x1, -R4 ;  /* 0x0000000111118824 */ /* 0x000fe200078e0a04 */
[----:B------:R-:W-:Y:S01]  /*0a80*/  ISETP.GT.U32.AND P3, PT, R3, R16, PT ;  /* 0x000000100300720c */ /* 0x000fe20003f64070 */
[----:B------:R-:W-:Y:S01]  /*0a90*/  IMAD.HI.U32 R11, R6, R18, RZ ;  /* 0x00000012060b7227 */ /* 0x000fe200078e00ff */
[----:B------:R-:W-:Y:S02]  /*0aa0*/  ISETP.GE.AND P0, PT, R7, RZ, PT ;  /* 0x000000ff0700720c */ /* 0x000fe40003f06270 */
[----:B------:R-:W-:Y:S01]  /*0ab0*/  ISETP.GT.U32.AND P4, PT, R4, R17, PT ;  /* 0x000000110400720c */ /* 0x000fe20003f84070 */
[----:B------:R-:W-:Y:S01]  /*0ac0*/  IMAD.MOV R15, RZ, RZ, -R15 ;  /* 0x000000ffff0f7224 */ /* 0x000fe200078e0a0f */
[----:B------:R-:W-:Y:S01]  /*0ad0*/  LOP3.LUT R37, R28, 0x40, RZ, 0x3c, !PT ;  /* 0x000000401c257812 */ /* 0x000fe200078e3cff */
[----:B------:R-:W-:-:S02]  /*0ae0*/  IMAD.MOV R11, RZ, RZ, -R11 ;  /* 0x000000ffff0b7224 */ /* 0x000fc400078e0a0b */
[----:B------:R-:W-:-:S04]  /*0af0*/  IMAD.HI.U32 R9, R6, R22, RZ ;  /* 0x0000001606097227 */ /* 0x000fc800078e00ff */
[----:B------:R-:W-:Y:S01]  /*0b00*/  IMAD R20, R3, R15, R20 ;  /* 0x0000000f03147224 */ /* 0x000fe200078e0214 */
[----:B------:R-:W-:Y:S01]  /*0b10*/  LOP3.LUT R15, R7, 0x2, RZ, 0xfc, !PT ;  /* 0x00000002070f7812 */ /* 0x000fe200078efcff */
[C---:B------:R-:W-:Y:S02]  /*0b20*/  IMAD R18, R3.reuse, R11, R18 ;  /* 0x0000000b03127224 */ /* 0x040fe400078e0212 */
[----:B------:R-:W-:Y:S01]  /*0b30*/  IMAD.MOV R9, RZ, RZ, -R9 ;  /* 0x000000ffff097224 */ /* 0x000fe200078e0a09 */
[----:B------:R-:W-:Y:S01]  /*0b40*/  IABS R11, R15 ;  /* 0x0000000f000b7213 */ /* 0x000fe20000000000 */
[----:B------:R-:W-:Y:S02]  /*0b50*/  @!P1 IMAD.IADD R10, R10, 0x1, -R3 ;  /* 0x000000010a0a9824 */ /* 0x000fe400078e0a03 */
[C---:B------:R-:W-:Y:S01]  /*0b60*/  IMAD R22, R3.reuse, R9, R22 ;  /* 0x0000000903167224 */ /* 0x040fe200078e0216 */
[----:B------:R-:W-:Y:S01]  /*0b70*/  IABS R9, R7 ;  /* 0x0000000700097213 */ /* 0x000fe20000000000 */
[----:B------:R-:W-:Y:S01]  /*0b80*/  IMAD.MOV.U32 R7, RZ, RZ, R11 ;  /* 0x000000ffff077224 */ /* 0x000fe200078e000b */
[----:B------:R-:W-:Y:S01]  /*0b90*/  ISETP.GT.U32.AND P1, PT, R3, R10, PT ;  /* 0x0000000a0300720c */ /* 0x000fe20003f24070 */
[----:B------:R-:W-:Y:S01]  /*0ba0*/  @!P3 IMAD.IADD R16, R16, 0x1, -R3 ;  /* 0x000000011010b824 */ /* 0x000fe200078e0a03 */
[----:B------:R-:W-:Y:S01]  /*0bb0*/  LOP3.LUT R11, R32, 0x100, RZ, 0xc0, !PT ;  /* 0x00000100200b7812 */ /* 0x000fe200078ec0ff */
[----:B------:R-:W-:Y:S01]  /*0bc0*/  @!P4 IMAD.IADD R17, R17, 0x1, -R4 ;  /* 0x000000011111c824 */ /* 0x000fe200078e0a04 */
[C---:B------:R-:W-:Y:S01]  /*0bd0*/  ISETP.GT.U32.AND P4, PT, R3.reuse, R18, PT ;  /* 0x000000120300720c */ /* 0x040fe20003f84070 */
[----:B------:R-:W-:Y:S01]  /*0be0*/  IMAD.HI.U32 R4, R6, R7, RZ ;  /* 0x0000000706047227 */ /* 0x000fe200078e00ff */
[----:B------:R-:W-:-:S03]  /*0bf0*/  ISETP.GT.U32.AND P3, PT, R3, R16, PT ;  /* 0x000000100300720c */ /* 0x000fc60003f64070 */
[----:B------:R-:W-:Y:S02]  /*0c00*/  @!P2 IMAD.IADD R14, R14, 0x1, -R3 ;  /* 0x000000010e0ea824 */ /* 0x000fe400078e0a03 */
[----:B------:R-:W-:-:S03]  /*0c10*/  IMAD.HI.U32 R6, R6, R9, RZ ;  /* 0x0000000906067227 */ /* 0x000fc600078e00ff */
[C---:B------:R-:W-:Y:S01]  /*0c20*/  ISETP.GT.U32.AND P2, PT, R3.reuse, R14, PT ;  /* 0x0000000e0300720c */ /* 0x040fe20003f44070 */
[----:B------:R-:W-:Y:S02]  /*0c30*/  IMAD.MOV R4, RZ, RZ, -R4 ;  /* 0x000000ffff047224 */ /* 0x000fe400078e0a04 */
[----:B------:R-:W-:Y:S02]  /*0c40*/  IMAD.MOV R6, RZ, RZ, -R6 ;  /* 0x000000ffff067224 */ /* 0x000fe400078e0a06 */
[C---:B------:R-:W-:Y:S01]  /*0c50*/  IMAD R4, R3.reuse, R4, R7 ;  /* 0x0000000403047224 */ /* 0x040fe200078e0207 */
[----:B------:R-:W-:Y:S01]  /*0c60*/  SHF.R.S32.HI R7, RZ, 0x2, R2 ;  /* 0x00000002ff077819 */ /* 0x000fe20000011402 */
[----:B------:R-:W-:Y:S01]  /*0c70*/  @!P5 IMAD.MOV R17, RZ, RZ, -R17 ;  /* 0x000000ffff11d224 */ /* 0x000fe200078e0a11 */
[C---:B------:R-:W-:Y:S01]  /*0c80*/  ISETP.GT.U32.AND P5, PT, R3.reuse, R20, PT ;  /* 0x000000140300720c */ /* 0x040fe20003fa4070 */
[C---:B------:R-:W-:Y:S01]  /*0c90*/  IMAD R6, R3.reuse, R6, R9 ;  /* 0x0000000603067224 */ /* 0x040fe200078e0209 */
[----:B------:R-:W-:Y:S01]  /*0ca0*/  @!P6 LOP3.LUT R17, RZ, R12, RZ, 0x33, !PT ;  /* 0x0000000cff11e212 */ /* 0x000fe200078e33ff */
[--C-:B------:R-:W-:Y:S01]  /*0cb0*/  @!P1 IMAD.IADD R10, R10, 0x1, -R3.reuse ;  /* 0x000000010a0a9824 */ /* 0x100fe200078e0a03 */
[C---:B------:R-:W-:Y:S01]  /*0cc0*/  ISETP.GT.U32.AND P1, PT, R3.reuse, R4, PT ;  /* 0x000000040300720c */ /* 0x040fe20003f24070 */
[--C-:B------:R-:W-:Y:S01]  /*0cd0*/  @!P3 IMAD.IADD R16, R16, 0x1, -R3.reuse ;  /* 0x000000011010b824 */ /* 0x100fe200078e0a03 */
[C---:B------:R-:W-:Y:S01]  /*0ce0*/  ISETP.GT.U32.AND P6, PT, R3.reuse, R22, PT ;  /* 0x000000160300720c */ /* 0x040fe20003fc4070 */
[--C-:B------:R-:W-:Y:S01]  /*0cf0*/  @!P4 IMAD.IADD R18, R18, 0x1, -R3.reuse ;  /* 0x000000011212c824 */ /* 0x100fe200078e0a03 */
[----:B------:R-:W-:Y:S01]  /*0d00*/  ISETP.GT.U32.AND P3, PT, R3, R6, PT ;  /* 0x000000060300720c */ /* 0x000fe20003f64070 */
[--C-:B------:R-:W-:Y:S01]  /*0d10*/  @!P2 IMAD.IADD R14, R14, 0x1, -R3.reuse ;  /* 0x000000010e0ea824 */ /* 0x100fe200078e0a03 */
[----:B------:R-:W-:Y:S01]  /*0d20*/  ISETP.GE.AND P4, PT, R23, RZ, PT ;  /* 0x000000ff1700720c */ /* 0x000fe20003f86270 */
[----:B------:R-:W-:Y:S01]  /*0d30*/  IMAD R17, R17, UR5, RZ ;  /* 0x0000000511117c24 */ /* 0x000fe2000f8e02ff */
[----:B------:R-:W-:Y:S01]  /*0d40*/  ISETP.GE.AND P2, PT, R19, RZ, PT ;  /* 0x000000ff1300720c */ /* 0x000fe20003f46270 */
[--C-:B------:R-:W-:Y:S01]  /*0d50*/  @!P5 IMAD.IADD R20, R20, 0x1, -R3.reuse ;  /* 0x000000011414d824 */ /* 0x100fe200078e0a03 */
[----:B------:R-:W-:Y:S01]  /*0d60*/  ISETP.GE.AND P5, PT, R26, RZ, PT ;  /* 0x000000ff1a00720c */ /* 0x000fe20003fa6270 */
[----:B------:R-:W-:Y:S01]  /*0d70*/  ULDC UR5, c[0x0][0x240] ;  /* 0x0000900000057ab9 */ /* 0x000fe20000000800 */
[----:B------:R-:W-:Y:S01]  /*0d80*/  SGXT R7, R7, 0x1 ;  /* 0x000000010707781a */ /* 0x000fe20000000200 */
[--C-:B------:R-:W-:Y:S01]  /*0d90*/  @!P1 IMAD.IADD R4, R4, 0x1, -R3.reuse ;  /* 0x0000000104049824 */ /* 0x100fe200078e0a03 */
[C---:B------:R-:W-:Y:S01]  /*0da0*/  ISETP.GT.U32.AND P1, PT, R3.reuse, R20, PT ;  /* 0x000000140300720c */ /* 0x040fe20003f24070 */
[--C-:B------:R-:W-:Y:S01]  /*0db0*/  @!P6 IMAD.IADD R22, R22, 0x1, -R3.reuse ;  /* 0x000000011616e824 */ /* 0x100fe200078e0a03 */
[----:B------:R-:W-:Y:S01]  /*0dc0*/  ISETP.GT.U32.AND P6, PT, R3, R18, PT ;  /* 0x000000120300720c */ /* 0x000fe20003fc4070 */
[----:B------:R-:W-:Y:S01]  /*0dd0*/  @!P3 IMAD.IADD R6, R6, 0x1, -R3 ;  /* 0x000000010606b824 */ /* 0x000fe200078e0a03 */
[----:B------:R-:W-:Y:S01]  /*0de0*/  LOP3.LUT R12, R7, 0x90, RZ, 0xc0, !PT ;  /* 0x00000090070c7812 */ /* 0x000fe200078ec0ff */
[----:B------:R-:W-:Y:S01]  /*0df0*/  @!P4 IMAD.MOV R14, RZ, RZ, -R14 ;  /* 0x000000ffff0ec224 */ /* 0x000fe200078e0a0e */
[C---:B------:R-:W-:Y:S01]  /*0e00*/  ISETP.GT.U32.AND P4, PT, R3.reuse, R4, PT ;  /* 0x000000040300720c */ /* 0x040fe20003f84070 */
[----:B------:R-:W-:Y:S01]  /*0e10*/  @!P2 IMAD.MOV R10, RZ, RZ, -R10 ;  /* 0x000000ffff0aa224 */ /* 0x000fe200078e0a0a */
[C---:B------:R-:W-:Y:S01]  /*0e20*/  ISETP.GT.U32.AND P3, PT, R3.reuse, R6, PT ;  /* 0x000000060300720c */ /* 0x040fe20003f64070 */
[----:B------:R-:W-:Y:S01]  /*0e30*/  @!P5 IMAD.MOV R16, RZ, RZ, -R16 ;  /* 0x000000ffff10d224 */ /* 0x000fe200078e0a10 */
[----:B------:R-:W-:Y:S01]  /*0e40*/  ISETP.GT.U32.AND P2, PT, R3, R22, PT ;  /* 0x000000160300720c */ /* 0x000fe20003f44070 */
[----:B-1----:R-:W-:Y:S01]  /*0e50*/  IMAD R39, R39, R34, RZ ;  /* 0x0000002227277224 */ /* 0x002fe200078e02ff */
[----:B------:R-:W-:Y:S01]  /*0e60*/  LOP3.LUT R12, R12, 0x60, R31, 0xf8, !PT ;  /* 0x000000600c0c7812 */ /* 0x000fe200078ef81f */
[--C-:B------:R-:W-:Y:S01]  /*0e70*/  @!P1 IMAD.IADD R20, R20, 0x1, -R3.reuse ;  /* 0x0000000114149824 */ /* 0x100fe200078e0a03 */
[----:B------:R-:W-:Y:S01]  /*0e80*/  ISETP.GE.AND P1, PT, R21, RZ, PT ;  /* 0x000000ff1500720c */ /* 0x000fe20003f26270 */
[----:B------:R-:W-:Y:S01]  /*0e90*/  @!P6 IMAD.IADD R18, R18, 0x1, -R3 ;  /* 0x000000011212e824 */ /* 0x000fe200078e0a03 */
[----:B------:R-:W-:-:S02]  /*0ea0*/  ISETP.GE.AND P6, PT, R25, RZ, PT ;  /* 0x000000ff1900720c */ /* 0x000fc40003fc6270 */
[----:B------:R-:W-:Y:S01]  /*0eb0*/  LOP3.LUT R12, R12, 0x10, R5, 0x78, !PT ;  /* 0x000000100c0c7812 */ /* 0x000fe200078e7805 */
[--C-:B------:R-:W-:Y:S01]  /*0ec0*/  @!P4 IMAD.IADD R4, R4, 0x1, -R3.reuse ;  /* 0x000000010404c824 */ /* 0x100fe200078e0a03 */
[----:B------:R-:W-:Y:S01]  /*0ed0*/  ISETP.GE.AND P4, PT, R15, RZ, PT ;  /* 0x000000ff0f00720c */ /* 0x000fe20003f86270 */
[--C-:B------:R-:W-:Y:S01]  /*0ee0*/  @!P3 IMAD.IADD R6, R6, 0x1, -R3.reuse ;  /* 0x000000010606b824 */ /* 0x100fe200078e0a03 */
[----:B------:R-:W-:Y:S01]  /*0ef0*/  ISETP.NE.AND P3, PT, R13, RZ, PT ;  /* 0x000000ff0d00720c */ /* 0x000fe20003f65270 */
[----:B------:R-:W-:Y:S01]  /*0f00*/  @!P2 IMAD.IADD R22, R22, 0x1, -R3 ;  /* 0x000000011616a824 */ /* 0x000fe200078e0a03 */
[----:B------:R-:W-:Y:S01]  /*0f10*/  ISETP.GE.AND P2, PT, R24, RZ, PT ;  /* 0x000000ff1800720c */ /* 0x000fe20003f46270 */
[----:B------:R-:W-:Y:S01]  /*0f20*/  @!P0 IMAD.MOV R6, RZ, RZ, -R6 ;  /* 0x000000ffff068224 */ /* 0x000fe200078e0a06 */
[C---:B------:R-:W-:Y:S01]  /*0f30*/  LEA R56, P0, R17.reuse, UR8, 0x1 ;  /* 0x0000000811387c11 */ /* 0x040fe2000f8008ff */
[----:B------:R-:W-:Y:S01]  /*0f40*/  @!P1 IMAD.MOV R20, RZ, RZ, -R20 ;  /* 0x000000ffff149224 */ /* 0x000fe200078e0a14 */
[----:B------:R-:W-:Y:S01]  /*0f50*/  LOP3.LUT R13, RZ, R13, RZ, 0x33, !PT ;  /* 0x0000000dff0d7212 */ /* 0x000fe200078e33ff */
[----:B------:R-:W-:Y:S01]  /*0f60*/  @!P6 IMAD.MOV R18, RZ, RZ, -R18 ;  /* 0x000000ffff12e224 */ /* 0x000fe200078e0a12 */
[----:B------:R-:W-:Y:S01]  /*0f70*/  LEA.HI.X.SX32 R57, R17, UR9, 0x1, P0 ;  /* 0x0000000911397c11 */ /* 0x000fe200080f0eff */
[----:B------:R-:W-:Y:S01]  /*0f80*/  ULDC.64 UR8, c[0x0][0x218] ;  /* 0x0000860000087ab9 */ /* 0x000fe20000000a00 */
[C---:B------:R-:W-:Y:S01]  /*0f90*/  SEL R10, R13.reuse, R10, !P3 ;  /* 0x0000000a0d0a7207 */ /* 0x040fe20005800000 */
[----:B------:R-:W-:Y:S01]  /*0fa0*/  @!P4 IMAD.MOV R4, RZ, RZ, -R4 ;  /* 0x000000ffff04c224 */ /* 0x000fe200078e0a04 */
[----:B------:R-:W0:Y:S01]  /*0fb0*/  LDC R17, c[0x0][0x238] ;  /* 0x00008e00ff117b82 */ /* 0x000e220000000800 */
[----:B------:R-:W-:-:S02]  /*0fc0*/  SEL R20, R13, R20, !P3 ;  /* 0x000000140d147207 */ /* 0x000fc40005800000 */
[C---:B------:R-:W-:Y:S01]  /*0fd0*/  SEL R16, R13.reuse, R16, !P3 ;  /* 0x000000100d107207 */ /* 0x040fe20005800000 */
[----:B------:R-:W-:Y:S01]  /*0fe0*/  IMAD R10, R10, UR5, RZ ;  /* 0x000000050a0a7c24 */ /* 0x000fe2000f8e02ff */
[C---:B------:R-:W-:Y:S01]  /*0ff0*/  SEL R18, R13.reuse, R18, !P3 ;  /* 0x000000120d127207 */ /* 0x040fe20005800000 */
[----:B------:R-:W-:Y:S01]  /*1000*/  @!P2 IMAD.MOV R22, RZ, RZ, -R22 ;  /* 0x000000ffff16a224 */ /* 0x000fe200078e0a16 */
[C---:B------:R-:W-:Y:S01]  /*1010*/  SEL R4, R13.reuse, R4, !P3 ;  /* 0x000000040d047207 */ /* 0x040fe20005800000 */
[----:B------:R-:W-:Y:S01]  /*1020*/  IMAD R20, R20, UR5, RZ ;  /* 0x0000000514147c24 */ /* 0x000fe2000f8e02ff */
[C---:B------:R-:W-:Y:S01]  /*1030*/  SEL R6, R13.reuse, R6, !P3 ;  /* 0x000000060d067207 */ /* 0x040fe20005800000 */
[----:B------:R-:W-:Y:S01]  /*1040*/  IMAD R16, R16, UR5, RZ ;  /* 0x0000000510107c24 */ /* 0x000fe2000f8e02ff */
[C---:B------:R-:W-:Y:S01]  /*1050*/  SEL R14, R13.reuse, R14, !P3 ;  /* 0x0000000e0d0e7207 */ /* 0x040fe20005800000 */
[----:B------:R-:W-:Y:S01]  /*1060*/  IMAD R18, R18, UR5, RZ ;  /* 0x0000000512127c24 */ /* 0x000fe2000f8e02ff */
[----:B------:R-:W-:Y:S01]  /*1070*/  LEA R54, P6, R10, UR8, 0x1 ;  /* 0x000000080a367c11 */ /* 0x000fe2000f8c08ff */
[----:B------:R-:W-:Y:S01]  /*1080*/  IMAD R4, R4, UR5, RZ ;  /* 0x0000000504047c24 */ /* 0x000fe2000f8e02ff */
[----:B------:R-:W-:Y:S01]  /*1090*/  SEL R22, R13, R22, !P3 ;  /* 0x000000160d167207 */ /* 0x000fe20005800000 */
[----:B------:R-:W-:Y:S01]  /*10a0*/  IMAD R6, R6, UR5, RZ ;  /* 0x0000000506067c24 */ /* 0x000fe2000f8e02ff */
[----:B------:R-:W-:Y:S01]  /*10b0*/  LEA R26, P2, R20, UR8, 0x1 ;  /* 0x00000008141a7c11 */ /* 0x000fe2000f8408ff */
[----:B------:R-:W-:Y:S01]  /*10c0*/  IMAD R14, R14, UR5, RZ ;  /* 0x000000050e0e7c24 */ /* 0x000fe2000f8e02ff */
[----:B------:R-:W-:Y:S01]  /*10d0*/  LEA.HI.X.SX32 R55, R10, UR9, 0x1, P6 ;  /* 0x000000090a377c11 */ /* 0x000fe2000b0f0eff */
[----:B------:R-:W-:Y:S01]  /*10e0*/  IMAD R22, R22, UR5, RZ ;  /* 0x0000000516167c24 */ /* 0x000fe2000f8e02ff */
[----:B------:R-:W-:Y:S01]  /*10f0*/  LEA R50, P4, R16, UR8, 0x1 ;  /* 0x0000000810327c11 */ /* 0x000fe2000f8808ff */
[----:B------:R-:W-:Y:S01]  /*1100*/  IMAD.SHL.U32 R10, R34, 0x40, RZ ;  /* 0x00000040220a7824 */ /* 0x000fe200078e00ff */
[----:B------:R-:W-:Y:S01]  /*1110*/  LEA R48, P3, R18, UR8, 0x1 ;  /* 0x0000000812307c11 */ /* 0x000fe2000f8608ff */
[----:B------:R-:W-:Y:S01]  /*1120*/  ULDC UR5, c[0x0][0x230] ;  /* 0x00008c0000057ab9 */ /* 0x000fe20000000800 */
[----:B------:R-:W-:-:S02]  /*1130*/  LEA R58, P0, R4, UR8, 0x1 ;  /* 0x00000008043a7c11 */ /* 0x000fc4000f8008ff */
[----:B------:R-:W-:Y:S02]  /*1140*/  LEA R24, P6, R6, UR8, 0x1 ;  /* 0x0000000806187c11 */ /* 0x000fe4000f8c08ff */
[----:B------:R-:W-:Y:S01]  /*1150*/  LEA.HI.X.SX32 R21, R20, UR9, 0x1, P2 ;  /* 0x0000000914157c11 */ /* 0x000fe200090f0eff */
[----:B------:R-:W-:Y:S01]  /*1160*/  VIADD R20, R0, 0x38 ;  /* 0x0000003800147836 */ /* 0x000fe20000000000 */
[----:B------:R-:W-:Y:S02]  /*1170*/  LEA.HI.X.SX32 R51, R16, UR9, 0x1, P4 ;  /* 0x0000000910337c11 */ /* 0x000fe4000a0f0eff */
[----:B------:R-:W-:Y:S01]  /*1180*/  LEA.HI.X.SX32 R49, R18, UR9, 0x1, P3 ;  /* 0x0000000912317c11 */ /* 0x000fe200098f0eff */
[----:B0-----:R-:W-:Y:S01]  /*1190*/  IMAD R9, R20, R17, RZ ;  /* 0x0000001114097224 */ /* 0x001fe200078e02ff */
[----:B------:R-:W-:Y:S02]  /*11a0*/  LEA.HI.X.SX32 R59, R4, UR9, 0x1, P0 ;  /* 0x00000009043b7c11 */ /* 0x000fe400080f0eff */
[----:B------:R-:W-:-:S02]  /*11b0*/  LEA.HI.X.SX32 R27, R6, UR9, 0x1, P6 ;  /* 0x00000009061b7c11 */ /* 0x000fc4000b0f0eff */
[----:B------:R-:W-:Y:S02]  /*11c0*/  LOP3.LUT R0, R8, 0x10, RZ, 0xfc, !PT ;  /* 0x0000001008007812 */ /* 0x000fe400078efcff */
[----:B------:R-:W-:Y:S02]  /*11d0*/  LEA R52, P5, R14, UR8, 0x1 ;  /* 0x000000080e347c11 */ /* 0x000fe4000f8a08ff */
[----:B------:R-:W-:Y:S01]  /*11e0*/  LOP3.LUT R2, R8, 0x8, RZ, 0xfc, !PT ;  /* 0x0000000808027812 */ /* 0x000fe200078efcff */
[-C--:B------:R-:W-:Y:S01]  /*11f0*/  IMAD R3, R0, R17.reuse, RZ ;  /* 0x0000001100037224 */ /* 0x080fe200078e02ff */
[C---:B------:R-:W-:Y:S01]  /*1200*/  LOP3.LUT R4, R8.reuse, 0x18, RZ, 0xfc, !PT ;  /* 0x0000001808047812 */ /* 0x040fe200078efcff */
[----:B------:R-:W-:Y:S01]  /*1210*/  IMAD.SHL.U32 R0, R17, 0x40, RZ ;  /* 0x0000004011007824 */ /* 0x000fe200078e00ff */
[----:B------:R-:W-:Y:S01]  /*1220*/  LOP3.LUT R16, R8, 0x20, RZ, 0xfc, !PT ;  /* 0x0000002008107812 */ /* 0x000fe200078efcff */
[-C--:B------:R-:W-:Y:S01]  /*1230*/  IMAD R2, R2, R17.reuse, RZ ;  /* 0x0000001102027224 */ /* 0x080fe200078e02ff */
[----:B------:R-:W-:Y:S01]  /*1240*/  LOP3.LUT R6, R8, 0x28, RZ, 0xfc, !PT ;  /* 0x0000002808067812 */ /* 0x000fe200078efcff */
[-C--:B------:R-:W-:Y:S01]  /*1250*/  IMAD R4, R4, R17.reuse, RZ ;  /* 0x0000001104047224 */ /* 0x080fe200078e02ff */
[C---:B------:R-:W-:Y:S01]  /*1260*/  LOP3.LUT R18, R8.reuse, 0x30, RZ, 0xfc, !PT ;  /* 0x0000003008127812 */ /* 0x040fe200078efcff */
[-C--:B------:R-:W-:Y:S01]  /*1270*/  IMAD R8, R8, R17.reuse, RZ ;  /* 0x0000001108087224 */ /* 0x080fe200078e02ff */
[----:B------:R-:W-:Y:S01]  /*1280*/  LEA R46, P1, R22, UR8, 0x1 ;  /* 0x00000008162e7c11 */ /* 0x000fe2000f8208ff */
[----:B------:R-:W-:Y:S01]  /*1290*/  IMAD R6, R6, R17, RZ ;  /* 0x0000001106067224 */ /* 0x000fe200078e02ff */
[----:B------:R-:W-:-:S02]  /*12a0*/  IADD3 R11, R12, UR4, R11 ;  /* 0x000000040c0b7c10 */ /* 0x000fc4000fffe00b */
[----:B------:R-:W-:Y:S02]  /*12b0*/  CS2R R12, SRZ ;  /* 0x00000000000c7805 */ /* 0x000fe4000001ff00 */
[----:B------:R-:W-:Y:S02]  /*12c0*/  LEA.HI.X.SX32 R53, R14, UR9, 0x1, P5 ;  /* 0x000000090e357c11 */ /* 0x000fe4000a8f0eff */
[----:B------:R-:W-:Y:S02]  /*12d0*/  CS2R R14, SRZ ;  /* 0x00000000000e7805 */ /* 0x000fe4000001ff00 */
[----:B------:R-:W-:Y:S01]  /*12e0*/  LEA.HI.X.SX32 R47, R22, UR9, 0x1, P1 ;  /* 0x00000009162f7c11 */ /* 0x000fe200088f0eff */
[-C--:B------:R-:W-:Y:S01]  /*12f0*/  IMAD R7, R18, R17.reuse, RZ ;  /* 0x0000001112077224 */ /* 0x080fe200078e02ff */
[----:B------:R-:W-:Y:S01]  /*1300*/  LOP3.LUT R31, R31, 0x60, RZ, 0xc0, !PT ;  /* 0x000000601f1f7812 */ /* 0x000fe200078ec0ff */
[----:B------:R-:W-:Y:S01]  /*1310*/  IMAD R5, R16, R17, RZ ;  /* 0x0000001110057224 */ /* 0x000fe200078e02ff */
[----:B------:R-:W-:-:S07]  /*1320*/  LOP3.LUT R34, R29, 0x20, RZ, 0x3c, !PT ;  /* 0x000000201d227812 */ /* 0x000fce00078e3cff */
.L_x_1:
[----:B------:R-:W0:Y:S01]  /*1330*/  S2R R16, SR_TID.X ;  /* 0x0000000000107919 */ /* 0x000e220000002100 */
[----:B------:R-:W-:Y:S01]  /*1340*/  PRMT R23, RZ, 0x7610, R23 ;  /* 0x00007610ff177816 */ /* 0x000fe20000000017 */
[----:B------:R-:W-:Y:S01]  /*1350*/  IMAD.WIDE R40, R2, 0x2, R56 ;  /* 0x0000000202287825 */ /* 0x000fe200078e0238 */
[----:B------:R-:W-:-:S03]  /*1360*/  PRMT R25, RZ, 0x7610, R25 ;  /* 0x00007610ff197816 */ /* 0x000fc60000000019 */
[----:B------:R-:W-:Y:S01]  /*1370*/  IMAD.WIDE R44, R8, 0x2, R56 ;  /* 0x00000002082c7825 */ /* 0x000fe200078e0238 */
[----:B0-----:R-:W-:-:S04]  /*1380*/  SHF.R.U32.HI R18, RZ, 0x4, R16 ;  /* 0x00000004ff127819 */ /* 0x001fc80000011610 */
[----:B------:R-:W-:-:S04]  /*1390*/  SGXT.U32 R18, R18, 0x3 ;  /* 0x000000031212781a */ /* 0x000fc80000000000 */
[C---:B------:R-:W-:Y:S02]  /*13a0*/  LOP3.LUT R17, R18.reuse, 0x8, RZ, 0xfc, !PT ;  /* 0x0000000812117812 */ /* 0x040fe400078efcff */
[----:B------:R-:W-:Y:S02]  /*13b0*/  ISETP.GE.AND P0, PT, R18, UR5, PT ;  /* 0x0000000512007c0c */ /* 0x000fe4000bf06270 */
[----:B------:R-:W-:-:S11]  /*13c0*/  ISETP.GE.AND P1, PT, R17, UR5, PT ;  /* 0x0000000511007c0c */ /* 0x000fd6000bf26270 */
[----:B------:R0:W2:Y:S01]  /*13d0*/  @!P0 LDG.E.U16 R25, desc[UR6][R44.64] ;  /* 0x000000062c198981 */ /* 0x0000a2000c1e1500 */
[----:B------:R-:W-:-:S03]  /*13e0*/  LOP3.LUT R17, R18, 0x10, RZ, 0xfc, !PT ;  /* 0x0000001012117812 */ /* 0x000fc600078efcff */
[----:B------:R1:W3:Y:S01]  /*13f0*/  @!P1 LDG.E.U16 R23, desc[UR6][R40.64] ;  /* 0x0000000628179981 */ /* 0x0002e2000c1e1500 */
[----:B------:R-:W-:Y:S01]  /*1400*/  ISETP.GE.AND P0, PT, R17, UR5, PT ;  /* 0x0000000511007c0c */ /* 0x000fe2000bf06270 */
[----:B------:R-:W-:Y:S01]  /*1410*/  IMAD.WIDE R42, R3, 0x2, R56 ;  /* 0x00000002032a7825 */ /* 0x000fe200078e0238 */
[C---:B------:R-:W-:Y:S02]  /*1420*/  LOP3.LUT R17, R18.reuse, 0x18, RZ, 0xfc, !PT ;  /* 0x0000001812117812 */ /* 0x040fe400078efcff */
[----:B------:R-:W-:Y:S02]  /*1430*/  PRMT R19, RZ, 0x7610, R19 ;  /* 0x00007610ff137816 */ /* 0x000fe40000000013 */
[----:B------:R-:W-:Y:S02]  /*1440*/  LOP3.LUT R20, R18, 0x20, RZ, 0xfc, !PT ;  /* 0x0000002012147812 */ /* 0x000fe400078efcff */
[----:B------:R-:W-:-:S05]  /*1450*/  ISETP.GE.AND P1, PT, R17, UR5, PT ;  /* 0x0000000511007c0c */ /* 0x000fca000bf26270 */
[----:B------:R4:W5:Y:S01]  /*1460*/  @!P0 LDG.E.U16 R19, desc[UR6][R42.64] ;  /* 0x000000062a138981 */ /* 0x000962000c1e1500 */
[----:B------:R-:W-:Y:S02]  /*1470*/  ISETP.GE.AND P0, PT, R20, UR5, PT ;  /* 0x0000000514007c0c */ /* 0x000fe4000bf06270 */
[----:B------:R-:W-:Y:S01]  /*1480*/  SHF.R.U32.HI R20, RZ, 0x4, R16 ;  /* 0x00000004ff147819 */ /* 0x000fe20000011610 */
[----:B0-----:R-:W-:Y:S01]  /*1490*/  IMAD.WIDE R44, R4, 0x2, R56 ;  /* 0x00000002042c7825 */ /* 0x001fe200078e0238 */
[----:B------:R-:W-:-:S03]  /*14a0*/  PRMT R17, RZ, 0x7610, R17 ;  /* 0x00007610ff117816 */ /* 0x000fc60000000011 */
[----:B------:R-:W-:Y:S01]  /*14b0*/  VIADD R20, R20, 0x38 ;  /* 0x0000003814147836 */ /* 0x000fe20000000000 */
[----:B------:R-:W-:Y:S01]  /*14c0*/  PRMT R22, RZ, 0x7610, R22 ;  /* 0x00007610ff167816 */ /* 0x000fe20000000016 */
[--C-:B-1----:R-:W-:Y:S01]  /*14d0*/  IMAD.WIDE R40, R5, 0x2, R56.reuse ;  /* 0x0000000205287825 */ /* 0x102fe200078e0238 */
[----:B------:R0:W5:Y:S02]  /*14e0*/  @!P1 LDG.E.U16 R17, desc[UR6][R44.64] ;  /* 0x000000062c119981 */ /* 0x000164000c1e1500 */
[----:B------:R-:W-:Y:S02]  /*14f0*/  ISETP.GE.AND P1, PT, R20, UR5, PT ;  /* 0x0000000514007c0c */ /* 0x000fe4000bf26270 */
[----:B------:R-:W-:Y:S01]  /*1500*/  LOP3.LUT R20, R18, 0x28, RZ, 0xfc, !PT ;  /* 0x0000002812147812 */ /* 0x000fe200078efcff */
[----:B------:R1:W5:Y:S01]  /*1510*/  @!P0 LDG.E.U16 R22, desc[UR6][R40.64] ;  /* 0x0000000628168981 */ /* 0x000362000c1e1500 */
[----:B----4-:R-:W-:Y:S02]  /*1520*/  IMAD.WIDE R42, R9, 0x2, R56 ;  /* 0x00000002092a7825 */ /* 0x010fe400078e0238 */
[----:B------:R-:W-:-:S02]  /*1530*/  ISETP.GE.AND P0, PT, R20, UR5, PT ;  /* 0x0000000514007c0c */ /* 0x000fc4000bf06270 */
[----:B------:R-:W-:Y:S02]  /*1540*/  PRMT R20, RZ, 0x7610, R20 ;  /* 0x00007610ff147816 */ /* 0x000fe40000000014 */
[----:B------:R-:W-:-:S04]  /*1550*/  LOP3.LUT R18, R18, 0x30, RZ, 0xfc, !PT ;  /* 0x0000003012127812 */ /* 0x000fc800078efcff */
[----:B------:R-:W4:Y:S01]  /*1560*/  @!P1 LDG.E.U16 R20, desc[UR6][R42.64] ;  /* 0x000000062a149981 */ /* 0x000f22000c1e1500 */
[----:B------:R-:W-:Y:S02]  /*1570*/  ISETP.GE.AND P1, PT, R18, UR5, PT ;  /* 0x0000000512007c0c */ /* 0x000fe4000bf26270 */
[----:B------:R-:W-:Y:S01]  /*1580*/  LOP3.LUT R16, R16, 0x3f, RZ, 0xc0, !PT ;  /* 0x0000003f10107812 */ /* 0x000fe200078ec0ff */
[----:B0-----:R-:W-:Y:S01]  /*1590*/  IMAD.WIDE R44, R6, 0x2, R56 ;  /* 0x00000002062c7825 */ /* 0x001fe200078e0238 */
[----:B------:R-:W-:Y:S02]  /*15a0*/  PRMT R18, RZ, 0x7610, R18 ;  /* 0x00007610ff127816 */ /* 0x000fe40000000012 */
[----:B------:R-:W-:Y:S01]  /*15b0*/  ISETP.GE.AND P2, PT, R16, UR5, PT ;  /* 0x0000000510007c0c */ /* 0x000fe2000bf46270 */
[----:B-1----:R-:W-:Y:S01]  /*15c0*/  IMAD.WIDE R40, R7, 0x2, R56 ;  /* 0x0000000207287825 */ /* 0x002fe200078e0238 */
[----:B------:R-:W-:Y:S02]  /*15d0*/  PRMT R16, RZ, 0x7610, R16 ;  /* 0x00007610ff107816 */ /* 0x000fe40000000010 */
[----:B------:R-:W4:Y:S04]  /*15e0*/  @!P0 LDG.E.U16 R18, desc[UR6][R44.64] ;  /* 0x000000062c128981 */ /* 0x000f28000c1e1500 */
[----:B------:R0:W4:Y:S01]  /*15f0*/  @!P1 LDG.E.U16 R16, desc[UR6][R40.64] ;  /* 0x0000000628109981 */ /* 0x000122000c1e1500 */
[----:B------:R-:W-:Y:S01]  /*1600*/  BAR.SYNC.DEFER_BLOCKING 0x0 ;  /* 0x0000000000007b1d */ /* 0x000fe20000010000 */
[----:B0-----:R-:W-:-:S02]  /*1610*/  IMAD.MOV.U32 R40, RZ, RZ, R24 ;  /* 0x000000ffff287224 */ /* 0x001fc400078e0018 */
[----:B------:R-:W-:Y:S01]  /*1620*/  IMAD.MOV.U32 R41, RZ, RZ, R27 ;  /* 0x000000ffff297224 */ /* 0x000fe200078e001b */
[----:B------:R-:W-:Y:S01]  /*1630*/  PRMT R24, RZ, 0x7610, R24 ;  /* 0x00007610ff187816 */ /* 0x000fe20000000018 */
[----:B------:R-:W-:Y:S01]  /*1640*/  IMAD.WIDE R42, R39, 0x2, R40 ;  /* 0x00000002272a7825 */ /* 0x000fe200078e0228 */
[----:B------:R-:W-:-:S04]  /*1650*/  PRMT R61, RZ, 0x7610, R61 ;  /* 0x00007610ff3d7816 */ /* 0x000fc8000000003d */
[----:B------:R0:W4:Y:S02]  /*1660*/  @!P2 LDG.E.U16 R24, desc[UR6][R42.64] ;  /* 0x000000062a18a981 */ /* 0x000124000c1e1500 */
[----:B0-----:R-:W-:Y:S02]  /*1670*/  IMAD.MOV.U32 R42, RZ, RZ, R58 ;  /* 0x000000ffff2a7224 */ /* 0x001fe400078e003a */
[----:B------:R-:W-:Y:S02]  /*1680*/  IMAD.MOV.U32 R43, RZ, RZ, R59 ;  /* 0x000000ffff2b7224 */ /* 0x000fe400078e003b */
[----:B------:R-:W-:Y:S01]  /*1690*/  IMAD.WIDE R44, R39, 0x2, R42 ;  /* 0x00000002272c7825 */ /* 0x000fe200078e022a */
[----:B------:R-:W-:-:S04]  /*16a0*/  PRMT R58, RZ, 0x7610, R58 ;  /* 0x00007610ff3a7816 */ /* 0x000fc8000000003a */
[----:B------:R0:W4:Y:S02]  /*16b0*/  @!P2 LDG.E.U16 R61, desc[UR6][R44.64] ;  /* 0x000000062c3da981 */ /* 0x000124000c1e1500 */
[----:B0-----:R-:W-:Y:S02]  /*16c0*/  IMAD.MOV.U32 R44, RZ, RZ, R46 ;  /* 0x000000ffff2c7224 */ /* 0x001fe400078e002e */
[----:B------:R-:W-:Y:S02]  /*16d0*/  IMAD.MOV.U32 R45, RZ, RZ, R47 ;  /* 0x000000ffff2d7224 */ /* 0x000fe400078e002f */
[----:B------:R-:W-:Y:S01]  /*16e0*/  IMAD.WIDE R46, R39, 0x2, R44 ;  /* 0x00000002272e7825 */ /* 0x000fe200078e022c */
[----:B------:R-:W-:-:S04]  /*16f0*/  PRMT R59, RZ, 0x7610, R59 ;  /* 0x00007610ff3b7816 */ /* 0x000fc8000000003b */
[----:B------:R0:W4:Y:S01]  /*1700*/  @!P2 LDG.E.U16 R58, desc[UR6][R46.64] ;  /* 0x000000062e3aa981 */ /* 0x000122000c1e1500 */
[----:B------:R-:W-:Y:S01]  /*1710*/  PRMT R60, RZ, 0x7610, R60 ;  /* 0x00007610ff3c7816 */ /* 0x000fe2000000003c */
[----:B0-----:R-:W-:Y:S02]  /*1720*/  IMAD.MOV.U32 R46, RZ, RZ, R26 ;  /* 0x000000ffff2e7224 */ /* 0x001fe400078e001a */
[----:B------:R-:W-:Y:S02]  /*1730*/  IMAD.MOV.U32 R47, RZ, RZ, R21 ;  /* 0x000000ffff2f7224 */ /* 0x000fe400078e0015 */
[----:B------:R-:W-:-:S05]  /*1740*/  IMAD.WIDE R26, R39, 0x2, R46 ;  /* 0x00000002271a7825 */ /* 0x000fca00078e022e */
[----:B------:R0:W4:Y:S01]  /*1750*/  @!P2 LDG.E.U16 R59, desc[UR6][R26.64] ;  /* 0x000000061a3ba981 */ /* 0x000122000c1e1500 */
[----:B------:R-:W-:Y:S01]  /*1760*/  PRMT R21, RZ, 0x7610, R21 ;  /* 0x00007610ff157816 */ /* 0x000fe20000000015 */
[----:B0-----:R-:W-:-:S05]  /*1770*/  IMAD.WIDE R26, R39, 0x2, R48 ;  /* 0x00000002271a7825 */ /* 0x001fca00078e0230 */
[----:B------:R0:W4:Y:S02]  /*1780*/  @!P2 LDG.E.U16 R60, desc[UR6][R26.64] ;  /* 0x000000061a3ca981 */ /* 0x000124000c1e1500 */
[----:B0-----:R-:W-:-:S05]  /*1790*/  IMAD.WIDE R26, R39, 0x2, R50 ;  /* 0x00000002271a7825 */ /* 0x001fca00078e0232 */
[----:B------:R0:W4:Y:S02]  /*17a0*/  @!P2 LDG.E.U16 R21, desc[UR6][R26.64] ;  /* 0x000000061a15a981 */ /* 0x000124000c1e1500 */
[----:B0-----:R-:W-:Y:S02]  /*17b0*/  IMAD.WIDE R26, R39, 0x2, R52 ;  /* 0x00000002271a7825 */ /* 0x001fe400078e0234 */
[----:B---3--:R0:W-:Y:S04]  /*17c0*/  STS.U16 [R29+UR4+0x100], R23 ;  /* 0x000100171d007988 */ /* 0x0081e80008000404 */
[----:B--2---:R1:W-:Y:S01]  /*17d0*/  STS.U16 [R29+UR4], R25 ;  /* 0x000000191d007988 */ /* 0x0043e20008000404 */
[----:B0-----:R-:W-:Y:S02]  /*17e0*/  PRMT R23, RZ, 0x7610, R23 ;  /* 0x00007610ff177816 */ /* 0x001fe40000000017 */
[----:B-1----:R-:W-:-:S04]  /*17f0*/  PRMT R25, RZ, 0x7610, R25 ;  /* 0x00007610ff197816 */ /* 0x002fc80000000019 */
[----:B------:R0:W2:Y:S02]  /*1800*/  @!P2 LDG.E.U16 R23, desc[UR6][R26.64] ;  /* 0x000000061a17a981 */ /* 0x0000a4000c1e1500 */
[----:B0-----:R-:W-:-:S05]  /*1810*/  IMAD.WIDE R26, R39, 0x2, R54 ;  /* 0x00000002271a7825 */ /* 0x001fca00078e0236 */
[----:B------:R-:W3:Y:S04]  /*1820*/  @!P2 LDG.E.U16 R25, desc[UR6][R26.64] ;  /* 0x000000061a19a981 */ /* 0x000ee8000c1e1500 */
[----:B-----5:R-:W-:Y:S04]  /*1830*/  STS.U16 [R29+UR4+0x200], R19 ;  /* 0x000200131d007988 */ /* 0x020fe80008000404 */
[----:B------:R-:W-:Y:S04]  /*1840*/  STS.U16 [R29+UR4+0x300], R17 ;  /* 0x000300111d007988 */ /* 0x000fe80008000404 */
[----:B------:R-:W-:Y:S04]  /*1850*/  STS.U16 [R29+UR4+0x400], R22 ;  /* 0x000400161d007988 */ /* 0x000fe80008000404 */
[----:B----4-:R-:W-:Y:S04]  /*1860*/  STS.U16 [R29+UR4+0x700], R20 ;  /* 0x000700141d007988 */ /* 0x010fe80008000404 */
[----:B------:R-:W-:Y:S04]  /*1870*/  STS.U16 [R29+UR4+0x500], R18 ;  /* 0x000500121d007988 */ /* 0x000fe80008000404 */
[----:B------:R-:W-:Y:S04]  /*1880*/  STS.U16 [R29+UR4+0x600], R16 ;  /* 0x000600101d007988 */ /* 0x000fe80008000404 */
[----:B------:R-:W-:Y:S04]  /*1890*/  STS.U16 [R29+UR4+0x800], R24 ;  /* 0x000800181d007988 */ /* 0x000fe80008000404 */
[----:B------:R-:W-:Y:S04]  /*18a0*/  STS.U16 [R29+UR4+0xc00], R60 ;  /* 0x000c003c1d007988 */ /* 0x000fe80008000404 */
[----:B------:R-:W-:Y:S04]  /*18b0*/  STS.U16 [R34+UR4+0x900], R61 ;  /* 0x0009003d22007988 */ /* 0x000fe80008000404 */
[----:B------:R-:W-:Y:S04]  /*18c0*/  STS.U16 [R34+UR4+0xd00], R21 ;  /* 0x000d001522007988 */ /* 0x000fe80008000404 */
[----:B------:R-:W-:Y:S04]  /*18d0*/  STS.U16 [R35+UR4+0xa00], R58 ;  /* 0x000a003a23007988 */ /* 0x000fe80008000404 */
[----:B--2---:R-:W-:Y:S04]  /*18e0*/  STS.U16 [R35+UR4+0xe00], R23 ;  /* 0x000e001723007988 */ /* 0x004fe80008000404 */
[----:B------:R-:W-:Y:S04]  /*18f0*/  STS.U16 [R36+UR4+0xb00], R59 ;  /* 0x000b003b24007988 */ /* 0x000fe80008000404 */
[----:B---3--:R-:W-:Y:S01]  /*1900*/  STS.U16 [R36+UR4+0xf00], R25 ;  /* 0x000f001924007988 */ /* 0x008fe20008000404 */
[----:B------:R-:W-:Y:S06]  /*1910*/  BAR.SYNC.DEFER_BLOCKING 0x0 ;  /* 0x0000000000007b1d */ /* 0x000fec0000010000 */
[----:B------:R-:W-:Y:S04]  /*1920*/  LDSM.16.MT88.4 R16, [R11] ;  /* 0x000000000b10783b */ /* 0x000fe80000004200 */
[----:B------:R-:W0:Y:S04]  /*1930*/  LDSM.16.M88.4 R20, [R28+UR4+0x800] ;  /* 0x000800041c14783b */ /* 0x000e280008000200 */
[----:B------:R-:W1:Y:S01]  /*1940*/  LDSM.16.MT88.4 R24, [R11+0x200] ;  /* 0x000200000b18783b */ /* 0x000e620000004200 */
[----:B0-----:R-:W-:Y:S03]  /*1950*/  HMMA.16816.F32.BF16 R16, R16, R20, R12 ;  /* 0x000000141010723c */ /* 0x001fe6000004180c */
[----:B------:R-:W-:-:S15]  /*1960*/  LDSM.16.MT88.4 R12, [R11+0x400] ;  /* 0x000400000b0c783b */ /* 0x000fde0000004200 */
[----:B------:R-:W-:-:S06]  /*1970*/  NOP ;  /* 0x0000000000007918 */ /* 0x000fcc0000000000 */
[----:B-1----:R-:W-:Y:S01]  /*1980*/  HMMA.16816.F32.BF16 R24, R24, R22, R16 ;  /* 0x000000161818723c */ /* 0x002fe20000041810 */
[----:B------:R-:W0:Y:S04]  /*1990*/  LDSM.16.M88.4 R16, [R37+UR4+0x800] ;  /* 0x000800042510783b */ /* 0x000e280008000200 */
[----:B------:R-:W1:Y:S01]  /*19a0*/  LDSM.16.MT88.4 R20, [R11+0x600] ;  /* 0x000600000b14783b */ /* 0x000e620000004200 */
[----:B------:R-:W-:-:S05]  /*19b0*/  VIADD R38, R38, 0xffffffff ;  /* 0xffffffff26267836 */ /* 0x000fca0000000000 */
[----:B------:R-:W-:Y:S01]  /*19c0*/  ISETP.NE.U32.AND P0, PT, R38, RZ, PT ;  /* 0x000000ff2600720c */ /* 0x000fe20003f05070 */
[----:B------:R-:W-:Y:S01]  /*19d0*/  UIADD3 UR5, UR5, -0x40, URZ ;  /* 0xffffffc005057890 */ /* 0x000fe2000fffe03f */
[----:B------:R-:W-:-:S11]  /*19e0*/  IMAD.WIDE R54, R10, 0x2, R54 ;  /* 0x000000020a367825 */ /* 0x000fd600078e0236 */
[----:B0-----:R-:W-:Y:S01]  /*19f0*/  HMMA.16816.F32.BF16 R12, R12, R16, R24 ;  /* 0x000000100c0c723c */ /* 0x001fe20000041818 */
[----:B------:R-:W-:-:S06]  /*1a00*/  IMAD.WIDE R52, R10, 0x2, R52 ;  /* 0x000000020a347825 */ /* 0x000fcc00078e0234 */
[----:B------:R-:W-:-:S04]  /*1a10*/  IMAD.WIDE R26, R10, 0x2, R46 ;  /* 0x000000020a1a7825 */ /* 0x000fc800078e022e */
[----:B------:R-:W-:-:S04]  /*1a20*/  IMAD.WIDE R24, R10, 0x2, R40 ;  /* 0x000000020a187825 */ /* 0x000fc800078e0228 */
[----:B------:R-:W-:-:S04]  /*1a30*/  IMAD.WIDE R50, R10, 0x2, R50 ;  /* 0x000000020a327825 */ /* 0x000fc800078e0232 */
[----:B------:R-:W-:-:S05]  /*1a40*/  IMAD.WIDE R48, R10, 0x2, R48 ;  /* 0x000000020a307825 */ /* 0x000fca00078e0230 */
[----:B-1----:R-:W-:Y:S01]  /*1a50*/  HMMA.16816.F32.BF16 R12, R20, R18, R12 ;  /* 0x00000012140c723c */ /* 0x002fe2000004180c */
[----:B------:R-:W-:-:S04]  /*1a60*/  IMAD.WIDE R46, R10, 0x2, R44 ;  /* 0x000000020a2e7825 */ /* 0x000fc800078e022c */
[----:B------:R-:W-:-:S04]  /*1a70*/  IMAD.WIDE R58, R10, 0x2, R42 ;  /* 0x000000020a3a7825 */ /* 0x000fc800078e022a */
[----:B------:R-:W-:Y:S02]  /*1a80*/  IMAD.MOV.U32 R21, RZ, RZ, R27 ;  /* 0x000000ffff157224 */ /* 0x000fe400078e001b */
[----:B------:R-:W-:-:S04]  /*1a90*/  IMAD.WIDE R56, R0, 0x2, R56 ;  /* 0x0000000200387825 */ /* 0x000fc800078e0238 */
[----:B------:R-:W-:Y:S01]  /*1aa0*/  IMAD.MOV.U32 R27, RZ, RZ, R25 ;  /* 0x000000ffff1b7224 */ /* 0x000fe200078e0019 */
[----:B------:R-:W-:Y:S08]  /*1ab0*/  @P0 BRA `(.L_x_1) ;  /* 0xfffffff8001c0947 */ /* 0x000ff0000383ffff */
[----:B------:R-:W-:Y:S02]  /*1ac0*/  F2FP.BF16.F32.PACK_AB R14, R15, R14 ;  /* 0x0000000e0f0e723e */ /* 0x000fe400000010ff */
[----:B------:R-:W-:-:S07]  /*1ad0*/  F2FP.BF16.F32.PACK_AB R3, R13, R12 ;  /* 0x0000000c0d03723e */ /* 0x000fce00000010ff */
.L_x_0:
[----:B------:R-:W0:Y:S01]  /*1ae0*/  S2R R4, SR_TID.X ;  /* 0x0000000000047919 */ /* 0x000e220000002100 */
[----:B------:R-:W1:Y:S01]  /*1af0*/  S2UR UR5, SR_CgaCtaId ;  /* 0x00000000000579c3 */ /* 0x000e620000008800 */
[----:B------:R-:W-:Y:S01]  /*1b00*/  UMOV UR4, 0x400 ;  /* 0x0000040000047882 */ /* 0x000fe20000000000 */
[----:B------:R-:W-:-:S06]  /*1b10*/  PRMT R6, R3, 0x7610, R6 ;  /* 0x0000761003067816 */ /* 0x000fcc0000000006 */
[----:B------:R-:W-:Y:S01]  /*1b20*/  BAR.SYNC.DEFER_BLOCKING 0x0 ;  /* 0x0000000000007b1d */ /* 0x000fe20000010000 */
[----:B------:R-:W-:Y:S02]  /*1b30*/  PRMT R8, R3, 0x7632, R8 ;  /* 0x0000763203087816 */ /* 0x000fe40000000008 */
[----:B------:R-:W-:Y:S02]  /*1b40*/  PRMT R10, R14, 0x7632, R10 ;  /* 0x000076320e0a7816 */ /* 0x000fe4000000000a */
[----:B------:R-:W-:Y:S01]  /*1b50*/  LOP3.LUT R32, R32, 0x180, RZ, 0xc0, !PT ;  /* 0x0000018020207812 */ /* 0x000fe200078ec0ff */
[----:B------:R-:W-:Y:S02]  /*1b60*/  ULDC.64 UR8, c[0x0][0x228] ;  /* 0x00008a0000087ab9 */ /* 0x000fe40000000a00 */
[----:B------:R-:W-:Y:S01]  /*1b70*/  ISETP.GE.AND P0, PT, R33, UR8, PT ;  /* 0x0000000821007c0c */ /* 0x000fe2000bf06270 */
[----:B------:R-:W-:Y:S01]  /*1b80*/  ULDC UR8, c[0x0][0x248] ;  /* 0x0000920000087ab9 */ /* 0x000fe20000000800 */
[----:B-1----:R-:W-:Y:S01]  /*1b90*/  ULEA UR4, UR5, UR4, 0x18 ;  /* 0x0000000405047291 */ /* 0x002fe2000f8ec03f */
[--C-:B0-----:R-:W-:Y:S01]  /*1ba0*/  LOP3.LUT R31, R31, 0x1c, R4.reuse, 0xf8, !PT ;  /* 0x0000001c1f1f7812 */ /* 0x101fe200078ef804 */
[----:B------:R-:W-:Y:S01]  /*1bb0*/  IMAD.SHL.U32 R5, R4, 0x4, RZ ;  /* 0x0000000404057824 */ /* 0x000fe200078e00ff */
[----:B------:R-:W-:-:S02]  /*1bc0*/  SHF.R.U32.HI R0, RZ, 0x4, R4 ;  /* 0x00000004ff007819 */ /* 0x000fc40000011604 */
[----:B------:R-:W-:Y:S02]  /*1bd0*/  SHF.R.U32.HI R9, RZ, 0x4, R4 ;  /* 0x00000004ff097819 */ /* 0x000fe40000011604 */
[----:B------:R-:W-:Y:S02]  /*1be0*/  LOP3.LUT R31, R31, 0x2, R0, 0xf8, !PT ;  /* 0x000000021f1f7812 */ /* 0x000fe400078ef800 */
[----:B------:R-:W-:Y:S02]  /*1bf0*/  LOP3.LUT R5, R32, 0x7c, R5, 0xf8, !PT ;  /* 0x0000007c20057812 */ /* 0x000fe400078ef805 */
[C---:B------:R-:W-:Y:S01]  /*1c00*/  LOP3.LUT R0, R31.reuse, 0x40, RZ, 0x3c, !PT ;  /* 0x000000401f007812 */ /* 0x040fe200078e3cff */
[----:B------:R-:W-:Y:S01]  /*1c10*/  STS.U16 [R31+UR4], R6 ;  /* 0x000000061f007988 */ /* 0x000fe20008000404 */
[C---:B------:R-:W-:Y:S02]  /*1c20*/  LOP3.LUT R2, R31.reuse, 0x20, RZ, 0x3c, !PT ;  /* 0x000000201f027812 */ /* 0x040fe400078e3cff */
[----:B------:R-:W-:Y:S01]  /*1c30*/  LOP3.LUT R3, R31, 0x60, RZ, 0x3c, !PT ;  /* 0x000000601f037812 */ /* 0x000fe200078e3cff */
[----:B------:R0:W-:Y:S01]  /*1c40*/  STS.U16 [R0+UR4+0x100], R8 ;  /* 0x0001000800007988 */ /* 0x0001e20008000404 */
[----:B------:R-:W-:-:S02]  /*1c50*/  LOP3.LUT R5, R5, 0x60, R4, 0x78, !PT ;  /* 0x0000006005057812 */ /* 0x000fc400078e7804 */
[----:B------:R-:W-:Y:S01]  /*1c60*/  SGXT.U32 R9, R9, 0x3 ;  /* 0x000000030909781a */ /* 0x000fe20000000000 */
[----:B------:R-:W-:Y:S04]  /*1c70*/  STS.U16 [R2+UR4+0x80], R14 ;  /* 0x0000800e02007988 */ /* 0x000fe80008000404 */
[----:B------:R1:W-:Y:S01]  /*1c80*/  STS.U16 [R3+UR4+0x180], R10 ;  /* 0x0001800a03007988 */ /* 0x0003e20008000404 */
[C---:B0-----:R-:W-:Y:S01]  /*1c90*/  LOP3.LUT R0, R30.reuse, R9, RZ, 0xfc, !PT ;  /* 0x000000091e007212 */ /* 0x041fe200078efcff */
[----:B------:R-:W-:Y:S01]  /*1ca0*/  BAR.SYNC.DEFER_BLOCKING 0x0 ;  /* 0x0000000000007b1d */ /* 0x000fe20000010000 */
[----:B------:R-:W-:Y:S02]  /*1cb0*/  LOP3.LUT R30, R30, 0x8, R9, 0xfe, !PT ;  /* 0x000000081e1e7812 */ /* 0x000fe400078efe09 */
[----:B------:R-:W-:-:S02]  /*1cc0*/  ISETP.LT.AND P1, PT, R0, UR9, !P0 ;  /* 0x0000000900007c0c */ /* 0x000fc4000c721270 */
[----:B------:R-:W-:Y:S01]  /*1cd0*/  ISETP.LT.AND P0, PT, R30, UR9, !P0 ;  /* 0x000000091e007c0c */ /* 0x000fe2000c701270 */
[----:B-1----:R-:W-:Y:S02]  /*1ce0*/  IMAD R3, R0, UR8, RZ ;  /* 0x0000000800037c24 */ /* 0x002fe4000f8e02ff */
[----:B------:R-:W-:Y:S01]  /*1cf0*/  IMAD R0, R30, UR8, RZ ;  /* 0x000000081e007c24 */ /* 0x000fe2000f8e02ff */
[----:B------:R0:W1:Y:S01]  /*1d00*/  LDS R7, [R5+UR4] ;  /* 0x0000000405077984 */ /* 0x0000620008000800 */
[----:B------:R-:W-:Y:S02]  /*1d10*/  ULDC UR4, c[0x0][0x244] ;  /* 0x0000910000047ab9 */ /* 0x000fe40000000800 */
[----:B------:R-:W-:Y:S01]  /*1d20*/  IMAD R33, R33, UR4, RZ ;  /* 0x0000000421217c24 */ /* 0x000fe2000f8e02ff */
[----:B------:R-:W-:-:S04]  /*1d30*/  ULDC.64 UR4, c[0x0][0x220] ;  /* 0x0000880000047ab9 */ /* 0x000fc80000000a00 */
[----:B------:R-:W-:-:S04]  /*1d40*/  LEA R4, P2, R33, UR4, 0x1 ;  /* 0x0000000421047c11 */ /* 0x000fc8000f8408ff */
[----:B------:R-:W-:Y:S02]  /*1d50*/  LEA.HI.X.SX32 R33, R33, UR5, 0x1, P2 ;  /* 0x0000000521217c11 */ /* 0x000fe400090f0eff */
[CC--:B------:R-:W-:Y:S02]  /*1d60*/  LEA R2, P2, R3.reuse, R4.reuse, 0x1 ;  /* 0x0000000403027211 */ /* 0x0c0fe400078408ff */
[C---:B------:R-:W-:Y:S02]  /*1d70*/  LEA R4, P3, R0.reuse, R4, 0x1 ;  /* 0x0000000400047211 */ /* 0x040fe400078608ff */
[-C--:B------:R-:W-:Y:S02]  /*1d80*/  LEA.HI.X.SX32 R3, R3, R33.reuse, 0x1, P2 ;  /* 0x0000002103037211 */ /* 0x080fe400010f0eff */
[----:B0-----:R-:W-:-:S03]  /*1d90*/  LEA.HI.X.SX32 R5, R0, R33, 0x1, P3 ;  /* 0x0000002100057211 */ /* 0x001fc600018f0eff */
[----:B-1----:R0:W-:Y:S01]  /*1da0*/  @P1 STG.E.U16 desc[UR6][R2.64], R7 ;  /* 0x0000000702001986 */ /* 0x0021e2000c101506 */
[----:B------:R-:W-:Y:S05]  /*1db0*/  @!P0 EXIT ;  /* 0x000000000000894d */ /* 0x000fea0003800000 */
[----:B0-----:R-:W-:-:S05]  /*1dc0*/  PRMT R2, R7, 0x7632, R2 ;  /* 0x0000763207027816 */ /* 0x001fca0000000002 */
[----:B------:R-:W-:Y:S01]  /*1dd0*/  STG.E.U16 desc[UR6][R4.64], R2 ;  /* 0x0000000204007986 */ /* 0x000fe2000c101506 */
[----:B------:R-:W-:Y:S05]  /*1de0*/  EXIT ;  /* 0x000000000000794d */ /* 0x000fea0003800000 */
.L_x_2:
[----:B------:R-:W-:-:S00]  /*1df0*/  BRA `(.L_x_2) ;  /* 0xfffffffc00fc7947 */ /* 0x000fc0000383ffff */
[----:B------:R-:W-:-:S00]  /*1e00*/  NOP ;  /* 0x0000000000007918 */ /* 0x000fc00000000000 */
[----:B------:R-:W-:-:S00]  /*1e10*/  NOP ;  /* 0x0000000000007918 */ /* 0x000fc00000000000 */
[----:B------:R-:W-:-:S00]  /*1e20*/  NOP ;  /* 0x0000000000007918 */ /* 0x000fc00000000000 */
[----:B------:R-:W-:-:S00]  /*1e30*/  NOP ;  /* 0x0000000000007918 */ /* 0x000fc00000000000 */
[----:B------:R-:W-:-:S00]  /*1e40*/  NOP ;  /* 0x0000000000007918 */ /* 0x000fc00000000000 */
[----:B------:R-:W-:-:S00]  /*1e50*/  NOP ;  /* 0x0000000000007918 */ /* 0x000fc00000000000 */
[----:B------:R-:W-:-:S00]  /*1e60*/  NOP ;  /* 0x0000000000007918 */ /* 0x000fc00000000000 */
[----:B------:R-:W-:-:S00]  /*1e70*/  NOP ;  /* 0x0000000000007918 */ /* 0x000fc00000000000 */
.L_x_3:


//--------------------- .nv.shared.matmul_kernel  --------------------------
	.section	.nv.shared.matmul_kernel,"aw",@nobits
	.sectionflags	@""
	.align	16
	.zero		1024


//--------------------- .nv.shared.reserved.0     --------------------------
	.section	.nv.shared.reserved.0,"aw",@nobits
	.weak		__nv_reservedSMEM_offset_0_alias
	.size		__nv_reservedSMEM_offset_0_alias, 0, 0
	.other		__nv_reservedSMEM_offset_0_alias,@"STO_CUDA_RESERVED_SHARED STV_DEFAULT"
__nv_reservedSMEM_offset_0_alias:
	.zero		0


//--------------------- .nv.constant0.matmul_kernel --------------------------
	.section	.nv.constant0.matmul_kernel,"a",@progbits
	.sectionflags	@""
	.align	4
.nv.constant0.matmul_kernel:
	.zero		608


//--------------------- SYMBOLS --------------------------

	.type		.nv.reservedSmem.offset0,@object
	.size		.nv.reservedSmem.offset0,0x4
